//
// Generated by NVIDIA NVVM Compiler
//
// Compiler Build ID: CL-36424714
// Cuda compilation tools, release 13.0, V13.0.88
// Based on NVVM 20.0.0
//

.version 9.0
.target sm_100
.address_size 64

	// .globl	_Z14__kernel_sgemvPfS_S_iiff

.visible .entry _Z14__kernel_sgemvPfS_S_iiff(
	.param .u64 .ptr .align 1 _Z14__kernel_sgemvPfS_S_iiff_param_0,
	.param .u64 .ptr .align 1 _Z14__kernel_sgemvPfS_S_iiff_param_1,
	.param .u64 .ptr .align 1 _Z14__kernel_sgemvPfS_S_iiff_param_2,
	.param .u32 _Z14__kernel_sgemvPfS_S_iiff_param_3,
	.param .u32 _Z14__kernel_sgemvPfS_S_iiff_param_4,
	.param .f32 _Z14__kernel_sgemvPfS_S_iiff_param_5,
	.param .f32 _Z14__kernel_sgemvPfS_S_iiff_param_6
)
{
	.reg .pred 	%p<21>;
	.reg .b32 	%r<70>;
	.reg .b32 	%f<146>;
	.reg .b64 	%rd<36>;

	ld.param.u64 	%rd10, [_Z14__kernel_sgemvPfS_S_iiff_param_0];
	ld.param.u64 	%rd11, [_Z14__kernel_sgemvPfS_S_iiff_param_1];
	ld.param.u32 	%r30, [_Z14__kernel_sgemvPfS_S_iiff_param_3];
	ld.param.u32 	%r29, [_Z14__kernel_sgemvPfS_S_iiff_param_4];
	ld.param.f32 	%f19, [_Z14__kernel_sgemvPfS_S_iiff_param_5];
	ld.param.f32 	%f20, [_Z14__kernel_sgemvPfS_S_iiff_param_6];
	cvta.to.global.u64 	%rd1, %rd11;
	cvta.to.global.u64 	%rd2, %rd10;
	mov.u32 	%r1, %tid.x;
	and.b32  	%r2, %r1, 31;
	mov.u32 	%r31, %tid.y;
	mov.u32 	%r32, %ctaid.x;
	mov.u32 	%r33, %ntid.y;
	mad.lo.s32 	%r3, %r32, %r33, %r31;
	setp.ge.s32 	%p1, %r3, %r30;
	@%p1 bra 	$L__BB0_22;
	setp.lt.s32 	%p2, %r29, 1;
	mov.f32 	%f144, 0f00000000;
	@%p2 bra 	$L__BB0_20;
	shl.b32 	%r4, %r2, 2;
	mul.lo.s32 	%r5, %r29, %r3;
	sub.s32 	%r35, %r29, %r4;
	shl.b32 	%r36, %r1, 2;
	sub.s32 	%r37, %r29, %r36;
	and.b32  	%r38, %r37, 15;
	add.s32 	%r6, %r38, -1;
	and.b32  	%r7, %r37, 7;
	and.b32  	%r8, %r35, 15;
	and.b32  	%r9, %r29, 3;
	add.s32 	%r39, %r4, %r8;
	sub.s32 	%r10, %r39, %r29;
	mul.wide.u32 	%rd12, %r2, 16;
	add.s64 	%rd13, %rd12, %rd1;
	add.s64 	%rd3, %rd13, 32;
	mov.f32 	%f144, 0f00000000;
	mov.b32 	%r62, 0;
	mov.u32 	%r63, %r62;
$L__BB0_3:
	add.s32 	%r67, %r63, %r4;
	add.s32 	%r41, %r67, 4;
	setp.ge.s32 	%p3, %r41, %r29;
	@%p3 bra 	$L__BB0_5;
	add.s32 	%r51, %r67, %r5;
	mul.wide.s32 	%rd27, %r51, 4;
	add.s64 	%rd28, %rd2, %rd27;
	ld.global.v4.f32 	{%f113, %f114, %f115, %f116}, [%rd28];
	mul.wide.u32 	%rd29, %r67, 4;
	add.s64 	%rd30, %rd1, %rd29;
	ld.global.v4.f32 	{%f117, %f118, %f119, %f120}, [%rd30];
	fma.rn.f32 	%f121, %f113, %f117, %f144;
	fma.rn.f32 	%f122, %f114, %f118, %f121;
	fma.rn.f32 	%f123, %f115, %f119, %f122;
	fma.rn.f32 	%f144, %f116, %f120, %f123;
	bra.uni 	$L__BB0_19;
$L__BB0_5:
	setp.ge.s32 	%p4, %r67, %r29;
	@%p4 bra 	$L__BB0_19;
	shl.b32 	%r42, %r62, 7;
	sub.s32 	%r43, %r42, %r29;
	add.s32 	%r44, %r4, %r43;
	setp.gt.u32 	%p5, %r44, -16;
	@%p5 bra 	$L__BB0_9;
	add.s32 	%r65, %r10, %r42;
	add.s32 	%r46, %r5, %r4;
	add.s32 	%r64, %r46, %r63;
	mul.wide.u32 	%rd14, %r63, 4;
	add.s64 	%rd35, %rd3, %rd14;
$L__BB0_8:
	.pragma "nounroll";
	mul.wide.s32 	%rd15, %r64, 4;
	add.s64 	%rd16, %rd2, %rd15;
	ld.global.f32 	%f24, [%rd16];
	ld.global.f32 	%f25, [%rd35+-32];
	fma.rn.f32 	%f26, %f24, %f25, %f144;
	ld.global.f32 	%f27, [%rd16+4];
	ld.global.f32 	%f28, [%rd35+-28];
	fma.rn.f32 	%f29, %f27, %f28, %f26;
	ld.global.f32 	%f30, [%rd16+8];
	ld.global.f32 	%f31, [%rd35+-24];
	fma.rn.f32 	%f32, %f30, %f31, %f29;
	ld.global.f32 	%f33, [%rd16+12];
	ld.global.f32 	%f34, [%rd35+-20];
	fma.rn.f32 	%f35, %f33, %f34, %f32;
	ld.global.f32 	%f36, [%rd16+16];
	ld.global.f32 	%f37, [%rd35+-16];
	fma.rn.f32 	%f38, %f36, %f37, %f35;
	ld.global.f32 	%f39, [%rd16+20];
	ld.global.f32 	%f40, [%rd35+-12];
	fma.rn.f32 	%f41, %f39, %f40, %f38;
	ld.global.f32 	%f42, [%rd16+24];
	ld.global.f32 	%f43, [%rd35+-8];
	fma.rn.f32 	%f44, %f42, %f43, %f41;
	ld.global.f32 	%f45, [%rd16+28];
	ld.global.f32 	%f46, [%rd35+-4];
	fma.rn.f32 	%f47, %f45, %f46, %f44;
	ld.global.f32 	%f48, [%rd16+32];
	ld.global.f32 	%f49, [%rd35];
	fma.rn.f32 	%f50, %f48, %f49, %f47;
	ld.global.f32 	%f51, [%rd16+36];
	ld.global.f32 	%f52, [%rd35+4];
	fma.rn.f32 	%f53, %f51, %f52, %f50;
	ld.global.f32 	%f54, [%rd16+40];
	ld.global.f32 	%f55, [%rd35+8];
	fma.rn.f32 	%f56, %f54, %f55, %f53;
	ld.global.f32 	%f57, [%rd16+44];
	ld.global.f32 	%f58, [%rd35+12];
	fma.rn.f32 	%f59, %f57, %f58, %f56;
	ld.global.f32 	%f60, [%rd16+48];
	ld.global.f32 	%f61, [%rd35+16];
	fma.rn.f32 	%f62, %f60, %f61, %f59;
	ld.global.f32 	%f63, [%rd16+52];
	ld.global.f32 	%f64, [%rd35+20];
	fma.rn.f32 	%f65, %f63, %f64, %f62;
	ld.global.f32 	%f66, [%rd16+56];
	ld.global.f32 	%f67, [%rd35+24];
	fma.rn.f32 	%f68, %f66, %f67, %f65;
	ld.global.f32 	%f69, [%rd16+60];
	ld.global.f32 	%f70, [%rd35+28];
	fma.rn.f32 	%f144, %f69, %f70, %f68;
	add.s32 	%r67, %r67, 16;
	add.s32 	%r65, %r65, 16;
	add.s32 	%r64, %r64, 16;
	add.s64 	%rd35, %rd35, 64;
	setp.ne.s32 	%p6, %r65, 0;
	@%p6 bra 	$L__BB0_8;
$L__BB0_9:
	setp.eq.s32 	%p7, %r8, 0;
	@%p7 bra 	$L__BB0_19;
	setp.lt.u32 	%p8, %r6, 7;
	@%p8 bra 	$L__BB0_12;
	add.s32 	%r47, %r67, %r5;
	mul.wide.s32 	%rd17, %r47, 4;
	add.s64 	%rd18, %rd2, %rd17;
	ld.global.f32 	%f72, [%rd18];
	mul.wide.u32 	%rd19, %r67, 4;
	add.s64 	%rd20, %rd1, %rd19;
	ld.global.f32 	%f73, [%rd20];
	fma.rn.f32 	%f74, %f72, %f73, %f144;
	ld.global.f32 	%f75, [%rd18+4];
	ld.global.f32 	%f76, [%rd20+4];
	fma.rn.f32 	%f77, %f75, %f76, %f74;
	ld.global.f32 	%f78, [%rd18+8];
	ld.global.f32 	%f79, [%rd20+8];
	fma.rn.f32 	%f80, %f78, %f79, %f77;
	ld.global.f32 	%f81, [%rd18+12];
	ld.global.f32 	%f82, [%rd20+12];
	fma.rn.f32 	%f83, %f81, %f82, %f80;
	ld.global.f32 	%f84, [%rd18+16];
	ld.global.f32 	%f85, [%rd20+16];
	fma.rn.f32 	%f86, %f84, %f85, %f83;
	ld.global.f32 	%f87, [%rd18+20];
	ld.global.f32 	%f88, [%rd20+20];
	fma.rn.f32 	%f89, %f87, %f88, %f86;
	ld.global.f32 	%f90, [%rd18+24];
	ld.global.f32 	%f91, [%rd20+24];
	fma.rn.f32 	%f92, %f90, %f91, %f89;
	ld.global.f32 	%f93, [%rd18+28];
	ld.global.f32 	%f94, [%rd20+28];
	fma.rn.f32 	%f144, %f93, %f94, %f92;
	add.s32 	%r67, %r67, 8;
$L__BB0_12:
	setp.eq.s32 	%p9, %r7, 0;
	@%p9 bra 	$L__BB0_19;
	add.s32 	%r48, %r7, -1;
	setp.lt.u32 	%p10, %r48, 3;
	@%p10 bra 	$L__BB0_15;
	add.s32 	%r49, %r67, %r5;
	mul.wide.s32 	%rd21, %r49, 4;
	add.s64 	%rd22, %rd2, %rd21;
	ld.global.f32 	%f96, [%rd22];
	mul.wide.u32 	%rd23, %r67, 4;
	add.s64 	%rd24, %rd1, %rd23;
	ld.global.f32 	%f97, [%rd24];
	fma.rn.f32 	%f98, %f96, %f97, %f144;
	ld.global.f32 	%f99, [%rd22+4];
	ld.global.f32 	%f100, [%rd24+4];
	fma.rn.f32 	%f101, %f99, %f100, %f98;
	ld.global.f32 	%f102, [%rd22+8];
	ld.global.f32 	%f103, [%rd24+8];
	fma.rn.f32 	%f104, %f102, %f103, %f101;
	ld.global.f32 	%f105, [%rd22+12];
	ld.global.f32 	%f106, [%rd24+12];
	fma.rn.f32 	%f144, %f105, %f106, %f104;
	add.s32 	%r67, %r67, 4;
$L__BB0_15:
	setp.eq.s32 	%p11, %r9, 0;
	@%p11 bra 	$L__BB0_19;
	setp.eq.s32 	%p12, %r9, 1;
	add.s32 	%r50, %r67, %r5;
	mul.wide.s32 	%rd25, %r50, 4;
	add.s64 	%rd7, %rd2, %rd25;
	ld.global.f32 	%f107, [%rd7];
	mul.wide.u32 	%rd26, %r67, 4;
	add.s64 	%rd8, %rd1, %rd26;
	ld.global.f32 	%f108, [%rd8];
	fma.rn.f32 	%f144, %f107, %f108, %f144;
	@%p12 bra 	$L__BB0_19;
	setp.eq.s32 	%p13, %r9, 2;
	ld.global.f32 	%f109, [%rd7+4];
	ld.global.f32 	%f110, [%rd8+4];
	fma.rn.f32 	%f144, %f109, %f110, %f144;
	@%p13 bra 	$L__BB0_19;
	ld.global.f32 	%f111, [%rd7+8];
	ld.global.f32 	%f112, [%rd8+8];
	fma.rn.f32 	%f144, %f111, %f112, %f144;
$L__BB0_19:
	add.s32 	%r63, %r63, 128;
	setp.lt.s32 	%p14, %r63, %r29;
	add.s32 	%r62, %r62, 1;
	@%p14 bra 	$L__BB0_3;
$L__BB0_20:
	mov.b32 	%r52, %f144;
	shfl.sync.down.b32	%r53|%p15, %r52, 16, 31, -1;
	mov.b32 	%f124, %r53;
	add.f32 	%f125, %f144, %f124;
	mov.b32 	%r54, %f125;
	shfl.sync.down.b32	%r55|%p16, %r54, 8, 31, -1;
	mov.b32 	%f126, %r55;
	add.f32 	%f127, %f125, %f126;
	mov.b32 	%r56, %f127;
	shfl.sync.down.b32	%r57|%p17, %r56, 4, 31, -1;
	mov.b32 	%f128, %r57;
	add.f32 	%f129, %f127, %f128;
	mov.b32 	%r58, %f129;
	shfl.sync.down.b32	%r59|%p18, %r58, 2, 31, -1;
	mov.b32 	%f130, %r59;
	add.f32 	%f131, %f129, %f130;
	mov.b32 	%r60, %f131;
	shfl.sync.down.b32	%r61|%p19, %r60, 1, 31, -1;
	mov.b32 	%f132, %r61;
	add.f32 	%f18, %f131, %f132;
	setp.ne.s32 	%p20, %r2, 0;
	@%p20 bra 	$L__BB0_22;
	ld.param.u64 	%rd34, [_Z14__kernel_sgemvPfS_S_iiff_param_2];
	cvta.to.global.u64 	%rd31, %rd34;
	mul.wide.s32 	%rd32, %r3, 4;
	add.s64 	%rd33, %rd31, %rd32;
	ld.global.f32 	%f133, [%rd33];
	mul.f32 	%f134, %f20, %f133;
	fma.rn.f32 	%f135, %f19, %f18, %f134;
	st.global.f32 	[%rd33], %f135;
$L__BB0_22:
	ret;

}
	// .globl	_Z14__kernel_sgemvPfS_S_ii
.visible .entry _Z14__kernel_sgemvPfS_S_ii(
	.param .u64 .ptr .align 1 _Z14__kernel_sgemvPfS_S_ii_param_0,
	.param .u64 .ptr .align 1 _Z14__kernel_sgemvPfS_S_ii_param_1,
	.param .u64 .ptr .align 1 _Z14__kernel_sgemvPfS_S_ii_param_2,
	.param .u32 _Z14__kernel_sgemvPfS_S_ii_param_3,
	.param .u32 _Z14__kernel_sgemvPfS_S_ii_param_4
)
{
	.reg .pred 	%p<16>;
	.reg .b32 	%r<50>;
	.reg .b32 	%f<213>;
	.reg .b64 	%rd<30>;

	ld.param.u64 	%rd8, [_Z14__kernel_sgemvPfS_S_ii_param_0];
	ld.param.u64 	%rd9, [_Z14__kernel_sgemvPfS_S_ii_param_1];
	ld.param.u64 	%rd7, [_Z14__kernel_sgemvPfS_S_ii_param_2];
	ld.param.u32 	%r22, [_Z14__kernel_sgemvPfS_S_ii_param_3];
	ld.param.u32 	%r21, [_Z14__kernel_sgemvPfS_S_ii_param_4];
	cvta.to.global.u64 	%rd1, %rd9;
	cvta.to.global.u64 	%rd2, %rd8;
	mov.u32 	%r23, %tid.y;
	mov.u32 	%r1, %tid.x;
	mov.u32 	%r24, %ctaid.x;
	mov.u32 	%r25, %ntid.y;
	mad.lo.s32 	%r2, %r24, %r25, %r23;
	setp.ge.s32 	%p1, %r2, %r22;
	@%p1 bra 	$L__BB1_15;
	shl.b32 	%r49, %r1, 2;
	setp.ge.s32 	%p2, %r49, %r21;
	mov.f32 	%f212, 0f00000000;
	@%p2 bra 	$L__BB1_13;
	mul.lo.s32 	%r4, %r21, %r2;
	not.b32 	%r26, %r49;
	add.s32 	%r5, %r21, %r26;
	shr.u32 	%r27, %r5, 7;
	add.s32 	%r6, %r27, 1;
	and.b32  	%r7, %r6, 7;
	setp.lt.u32 	%p3, %r5, 896;
	mov.f32 	%f212, 0f00000000;
	@%p3 bra 	$L__BB1_5;
	and.b32  	%r28, %r6, 67108856;
	neg.s32 	%r48, %r28;
	add.s64 	%rd3, %rd2, 2048;
	add.s32 	%r47, %r4, %r49;
	mul.wide.u32 	%rd10, %r1, 16;
	add.s64 	%rd11, %rd10, %rd1;
	add.s64 	%rd29, %rd11, 2048;
	mov.f32 	%f212, 0f00000000;
$L__BB1_4:
	.pragma "nounroll";
	mul.wide.s32 	%rd12, %r47, 4;
	add.s64 	%rd13, %rd3, %rd12;
	ld.global.v4.f32 	{%f18, %f19, %f20, %f21}, [%rd13+-2048];
	ld.global.v4.f32 	{%f22, %f23, %f24, %f25}, [%rd29+-2048];
	fma.rn.f32 	%f26, %f18, %f22, %f212;
	fma.rn.f32 	%f27, %f19, %f23, %f26;
	fma.rn.f32 	%f28, %f20, %f24, %f27;
	fma.rn.f32 	%f29, %f21, %f25, %f28;
	ld.global.v4.f32 	{%f30, %f31, %f32, %f33}, [%rd13+-1536];
	ld.global.v4.f32 	{%f34, %f35, %f36, %f37}, [%rd29+-1536];
	fma.rn.f32 	%f38, %f30, %f34, %f29;
	fma.rn.f32 	%f39, %f31, %f35, %f38;
	fma.rn.f32 	%f40, %f32, %f36, %f39;
	fma.rn.f32 	%f41, %f33, %f37, %f40;
	ld.global.v4.f32 	{%f42, %f43, %f44, %f45}, [%rd13+-1024];
	ld.global.v4.f32 	{%f46, %f47, %f48, %f49}, [%rd29+-1024];
	fma.rn.f32 	%f50, %f42, %f46, %f41;
	fma.rn.f32 	%f51, %f43, %f47, %f50;
	fma.rn.f32 	%f52, %f44, %f48, %f51;
	fma.rn.f32 	%f53, %f45, %f49, %f52;
	ld.global.v4.f32 	{%f54, %f55, %f56, %f57}, [%rd13+-512];
	ld.global.v4.f32 	{%f58, %f59, %f60, %f61}, [%rd29+-512];
	fma.rn.f32 	%f62, %f54, %f58, %f53;
	fma.rn.f32 	%f63, %f55, %f59, %f62;
	fma.rn.f32 	%f64, %f56, %f60, %f63;
	fma.rn.f32 	%f65, %f57, %f61, %f64;
	ld.global.v4.f32 	{%f66, %f67, %f68, %f69}, [%rd13];
	ld.global.v4.f32 	{%f70, %f71, %f72, %f73}, [%rd29];
	fma.rn.f32 	%f74, %f66, %f70, %f65;
	fma.rn.f32 	%f75, %f67, %f71, %f74;
	fma.rn.f32 	%f76, %f68, %f72, %f75;
	fma.rn.f32 	%f77, %f69, %f73, %f76;
	ld.global.v4.f32 	{%f78, %f79, %f80, %f81}, [%rd13+512];
	ld.global.v4.f32 	{%f82, %f83, %f84, %f85}, [%rd29+512];
	fma.rn.f32 	%f86, %f78, %f82, %f77;
	fma.rn.f32 	%f87, %f79, %f83, %f86;
	fma.rn.f32 	%f88, %f80, %f84, %f87;
	fma.rn.f32 	%f89, %f81, %f85, %f88;
	ld.global.v4.f32 	{%f90, %f91, %f92, %f93}, [%rd13+1024];
	ld.global.v4.f32 	{%f94, %f95, %f96, %f97}, [%rd29+1024];
	fma.rn.f32 	%f98, %f90, %f94, %f89;
	fma.rn.f32 	%f99, %f91, %f95, %f98;
	fma.rn.f32 	%f100, %f92, %f96, %f99;
	fma.rn.f32 	%f101, %f93, %f97, %f100;
	ld.global.v4.f32 	{%f102, %f103, %f104, %f105}, [%rd13+1536];
	ld.global.v4.f32 	{%f106, %f107, %f108, %f109}, [%rd29+1536];
	fma.rn.f32 	%f110, %f102, %f106, %f101;
	fma.rn.f32 	%f111, %f103, %f107, %f110;
	fma.rn.f32 	%f112, %f104, %f108, %f111;
	fma.rn.f32 	%f212, %f105, %f109, %f112;
	add.s32 	%r49, %r49, 1024;
	add.s32 	%r48, %r48, 8;
	add.s32 	%r47, %r47, 1024;
	add.s64 	%rd29, %rd29, 4096;
	setp.eq.s32 	%p4, %r48, 0;
	@%p4 bra 	$L__BB1_5;
	bra.uni 	$L__BB1_4;
$L__BB1_5:
	setp.eq.s32 	%p5, %r7, 0;
	@%p5 bra 	$L__BB1_13;
	setp.lt.u32 	%p6, %r7, 4;
	@%p6 bra 	$L__BB1_8;
	add.s32 	%r29, %r49, %r4;
	mul.wide.s32 	%rd14, %r29, 4;
	add.s64 	%rd15, %rd2, %rd14;
	ld.global.v4.f32 	{%f114, %f115, %f116, %f117}, [%rd15];
	mul.wide.u32 	%rd16, %r49, 4;
	add.s64 	%rd17, %rd1, %rd16;
	ld.global.v4.f32 	{%f118, %f119, %f120, %f121}, [%rd17];
	fma.rn.f32 	%f122, %f114, %f118, %f212;
	fma.rn.f32 	%f123, %f115, %f119, %f122;
	fma.rn.f32 	%f124, %f116, %f120, %f123;
	fma.rn.f32 	%f125, %f117, %f121, %f124;
	ld.global.v4.f32 	{%f126, %f127, %f128, %f129}, [%rd15+512];
	ld.global.v4.f32 	{%f130, %f131, %f132, %f133}, [%rd17+512];
	fma.rn.f32 	%f134, %f126, %f130, %f125;
	fma.rn.f32 	%f135, %f127, %f131, %f134;
	fma.rn.f32 	%f136, %f128, %f132, %f135;
	fma.rn.f32 	%f137, %f129, %f133, %f136;
	ld.global.v4.f32 	{%f138, %f139, %f140, %f141}, [%rd15+1024];
	ld.global.v4.f32 	{%f142, %f143, %f144, %f145}, [%rd17+1024];
	fma.rn.f32 	%f146, %f138, %f142, %f137;
	fma.rn.f32 	%f147, %f139, %f143, %f146;
	fma.rn.f32 	%f148, %f140, %f144, %f147;
	fma.rn.f32 	%f149, %f141, %f145, %f148;
	ld.global.v4.f32 	{%f150, %f151, %f152, %f153}, [%rd15+1536];
	ld.global.v4.f32 	{%f154, %f155, %f156, %f157}, [%rd17+1536];
	fma.rn.f32 	%f158, %f150, %f154, %f149;
	fma.rn.f32 	%f159, %f151, %f155, %f158;
	fma.rn.f32 	%f160, %f152, %f156, %f159;
	fma.rn.f32 	%f212, %f153, %f157, %f160;
	add.s32 	%r49, %r49, 512;
$L__BB1_8:
	and.b32  	%r30, %r6, 3;
	setp.eq.s32 	%p7, %r30, 0;
	@%p7 bra 	$L__BB1_13;
	setp.eq.s32 	%p8, %r30, 1;
	@%p8 bra 	$L__BB1_11;
	add.s32 	%r31, %r49, %r4;
	mul.wide.s32 	%rd18, %r31, 4;
	add.s64 	%rd19, %rd2, %rd18;
	ld.global.v4.f32 	{%f162, %f163, %f164, %f165}, [%rd19];
	mul.wide.u32 	%rd20, %r49, 4;
	add.s64 	%rd21, %rd1, %rd20;
	ld.global.v4.f32 	{%f166, %f167, %f168, %f169}, [%rd21];
	fma.rn.f32 	%f170, %f162, %f166, %f212;
	fma.rn.f32 	%f171, %f163, %f167, %f170;
	fma.rn.f32 	%f172, %f164, %f168, %f171;
	fma.rn.f32 	%f173, %f165, %f169, %f172;
	ld.global.v4.f32 	{%f174, %f175, %f176, %f177}, [%rd19+512];
	ld.global.v4.f32 	{%f178, %f179, %f180, %f181}, [%rd21+512];
	fma.rn.f32 	%f182, %f174, %f178, %f173;
	fma.rn.f32 	%f183, %f175, %f179, %f182;
	fma.rn.f32 	%f184, %f176, %f180, %f183;
	fma.rn.f32 	%f212, %f177, %f181, %f184;
	add.s32 	%r49, %r49, 256;
$L__BB1_11:
	and.b32  	%r32, %r5, 128;
	setp.ne.s32 	%p9, %r32, 0;
	@%p9 bra 	$L__BB1_13;
	add.s32 	%r33, %r49, %r4;
	mul.wide.s32 	%rd22, %r33, 4;
	add.s64 	%rd23, %rd2, %rd22;
	ld.global.v4.f32 	{%f185, %f186, %f187, %f188}, [%rd23];
	mul.wide.u32 	%rd24, %r49, 4;
	add.s64 	%rd25, %rd1, %rd24;
	ld.global.v4.f32 	{%f189, %f190, %f191, %f192}, [%rd25];
	fma.rn.f32 	%f193, %f185, %f189, %f212;
	fma.rn.f32 	%f194, %f186, %f190, %f193;
	fma.rn.f32 	%f195, %f187, %f191, %f194;
	fma.rn.f32 	%f212, %f188, %f192, %f195;
$L__BB1_13:
	mov.b32 	%r34, %f212;
	shfl.sync.down.b32	%r35|%p10, %r34, 16, 31, -1;
	mov.b32 	%f196, %r35;
	add.f32 	%f197, %f212, %f196;
	mov.b32 	%r36, %f197;
	shfl.sync.down.b32	%r37|%p11, %r36, 8, 31, -1;
	mov.b32 	%f198, %r37;
	add.f32 	%f199, %f197, %f198;
	mov.b32 	%r38, %f199;
	shfl.sync.down.b32	%r39|%p12, %r38, 4, 31, -1;
	mov.b32 	%f200, %r39;
	add.f32 	%f201, %f199, %f200;
	mov.b32 	%r40, %f201;
	shfl.sync.down.b32	%r41|%p13, %r40, 2, 31, -1;
	mov.b32 	%f202, %r41;
	add.f32 	%f203, %f201, %f202;
	mov.b32 	%r42, %f203;
	shfl.sync.down.b32	%r43|%p14, %r42, 1, 31, -1;
	mov.b32 	%f204, %r43;
	add.f32 	%f13, %f203, %f204;
	setp.ne.s32 	%p15, %r1, 0;
	@%p15 bra 	$L__BB1_15;
	cvta.to.global.u64 	%rd26, %rd7;
	mul.wide.s32 	%rd27, %r2, 4;
	add.s64 	%rd28, %rd26, %rd27;
	st.global.f32 	[%rd28], %f13;
$L__BB1_15:
	ret;

}


// ===== COMPILED SASS (sm_100) =====

	.target	sm_100

	.elftype	@"ET_EXEC"


//--------------------- .note.nv.tkinfo           --------------------------
	.section	.note.nv.tkinfo,"",@"SHT_NOTE"
	.sectionflags	@"SHF_NOTE_NV_TKINFO"
	.tkinfo
        /*0018*/ 	.word	0x00000002
        /*0030*/ 	.string	""
        /*0030*/ 	.string	"ptxas"
        /*0030*/ 	.string	"Cuda compilation tools, release 13.0, V13.0.88"
        /*0030*/ 	.string	"Build cuda_13.0.r13.0/compiler.36424714_0"
        /*0030*/ 	.string	"-arch sm_100 -m 64 "



//--------------------- .note.nv.cuinfo           --------------------------
	.section	.note.nv.cuinfo,"",@"SHT_NOTE"
	.sectionflags	@"SHF_NOTE_NV_CUINFO"
        /*0018*/ 	.short	0x0002
        /*001a*/ 	.short	0x0064
        /*001c*/ 	.short	0x0082
	.zero		2


//--------------------- .nv.info                  --------------------------
	.section	.nv.info,"",@"SHT_CUDA_INFO"
	.align	4


	//----- nvinfo : EIATTR_REGCOUNT
	.align		4
        /*0000*/ 	.byte	0x04, 0x2f
        /*0002*/ 	.short	(.L_1 - .L_0)
	.align		4
.L_0:
        /*0004*/ 	.word	index@(_Z14__kernel_sgemvPfS_S_iiff)
        /*0008*/ 	.word	0x00000020


	//----- nvinfo : EIATTR_FRAME_SIZE
	.align		4
.L_1:
        /*000c*/ 	.byte	0x04, 0x11
        /*000e*/ 	.short	(.L_3 - .L_2)
	.align		4
.L_2:
        /*0010*/ 	.word	index@(_Z14__kernel_sgemvPfS_S_iiff)
        /*0014*/ 	.word	0x00000000


	//----- nvinfo : EIATTR_REGCOUNT
	.align		4
.L_3:
        /*0018*/ 	.byte	0x04, 0x2f
        /*001a*/ 	.short	(.L_5 - .L_4)
	.align		4
.L_4:
        /*001c*/ 	.word	index@(_Z14__kernel_sgemvPfS_S_ii)
        /*0020*/ 	.word	0x00000026


	//----- nvinfo : EIATTR_FRAME_SIZE
	.align		4
.L_5:
        /*0024*/ 	.byte	0x04, 0x11
        /*0026*/ 	.short	(.L_7 - .L_6)
	.align		4
.L_6:
        /*0028*/ 	.word	index@(_Z14__kernel_sgemvPfS_S_ii)
        /*002c*/ 	.word	0x00000000


	//----- nvinfo : EIATTR_MIN_STACK_SIZE
	.align		4
.L_7:
        /*0030*/ 	.byte	0x04, 0x12
        /*0032*/ 	.short	(.L_9 - .L_8)
	.align		4
.L_8:
        /*0034*/ 	.word	index@(_Z14__kernel_sgemvPfS_S_ii)
        /*0038*/ 	.word	0x00000000


	//----- nvinfo : EIATTR_MIN_STACK_SIZE
	.align		4
.L_9:
        /*003c*/ 	.byte	0x04, 0x12
        /*003e*/ 	.short	(.L_11 - .L_10)
	.align		4
.L_10:
        /*0040*/ 	.word	index@(_Z14__kernel_sgemvPfS_S_iiff)
        /*0044*/ 	.word	0x00000000
.L_11:


//--------------------- .nv.compat                --------------------------
	.section	.nv.compat,"",@"SHT_CUDA_COMPAT_INFO"
	.align	4
        /*0000*/ 	.byte	0x02, 0x09, 0x00, 0x00, 0x02, 0x02, 0x01, 0x00, 0x02, 0x05, 0x05, 0x00, 0x03, 0x07, 0x01, 0x01
        /*0010*/ 	.byte	0x02, 0x03, 0x00, 0x00, 0x02, 0x06, 0x01, 0x00, 0x04, 0x0b, 0x08, 0x00, 0x09, 0x00, 0x00, 0x00
        /*0020*/ 	.byte	0x00, 0x00, 0x00, 0x00


//--------------------- .nv.info._Z14__kernel_sgemvPfS_S_ii --------------------------
	.section	.nv.info._Z14__kernel_sgemvPfS_S_ii,"",@"SHT_CUDA_INFO"
	.sectionflags	@""
	.align	4


	//----- nvinfo : EIATTR_CUDA_API_VERSION
	.align		4
        /*0000*/ 	.byte	0x04, 0x37
        /*0002*/ 	.short	(.L_13 - .L_12)
.L_12:
        /*0004*/ 	.word	0x00000082


	//----- nvinfo : EIATTR_KPARAM_INFO
	.align		4
.L_13:
        /*0008*/ 	.byte	0x04, 0x17
        /*000a*/ 	.short	(.L_15 - .L_14)
.L_14:
        /*000c*/ 	.word	0x00000000
        /*0010*/ 	.short	0x0004
        /*0012*/ 	.short	0x001c
        /*0014*/ 	.byte	0x00, 0xf0, 0x11, 0x00


	//----- nvinfo : EIATTR_KPARAM_INFO
	.align		4
.L_15:
        /*0018*/ 	.byte	0x04, 0x17
        /*001a*/ 	.short	(.L_17 - .L_16)
.L_16:
        /*001c*/ 	.word	0x00000000
        /*0020*/ 	.short	0x0003
        /*0022*/ 	.short	0x0018
        /*0024*/ 	.byte	0x00, 0xf0, 0x11, 0x00


	//----- nvinfo : EIATTR_KPARAM_INFO
	.align		4
.L_17:
        /*0028*/ 	.byte	0x04, 0x17
        /*002a*/ 	.short	(.L_19 - .L_18)
.L_18:
        /*002c*/ 	.word	0x00000000
        /*0030*/ 	.short	0x0002
        /*0032*/ 	.short	0x0010
        /*0034*/ 	.byte	0x00, 0xf5, 0x21, 0x00


	//----- nvinfo : EIATTR_KPARAM_INFO
	.align		4
.L_19:
        /*0038*/ 	.byte	0x04, 0x17
        /*003a*/ 	.short	(.L_21 - .L_20)
.L_20:
        /*003c*/ 	.word	0x00000000
        /*0040*/ 	.short	0x0001
        /*0042*/ 	.short	0x0008
        /*0044*/ 	.byte	0x00, 0xf5, 0x21, 0x00


	//----- nvinfo : EIATTR_KPARAM_INFO
	.align		4
.L_21:
        /*0048*/ 	.byte	0x04, 0x17
        /*004a*/ 	.short	(.L_23 - .L_22)
.L_22:
        /*004c*/ 	.word	0x00000000
        /*0050*/ 	.short	0x0000
        /*0052*/ 	.short	0x0000
        /*0054*/ 	.byte	0x00, 0xf5, 0x21, 0x00


	//----- nvinfo : EIATTR_SPARSE_MMA_MASK
	.align		4
.L_23:
        /*0058*/ 	.byte	0x03, 0x50
        /*005a*/ 	.short	0x0000


	//----- nvinfo : EIATTR_MAXREG_COUNT
	.align		4
        /*005c*/ 	.byte	0x03, 0x1b
        /*005e*/ 	.short	0x00ff


	//----- nvinfo : EIATTR_MERCURY_ISA_VERSION
	.align		4
        /*0060*/ 	.byte	0x03, 0x5f
        /*0062*/ 	.short	0x0101


	//----- nvinfo : EIATTR_COOP_GROUP_MASK_REGIDS
	.align		4
        /*0064*/ 	.byte	0x04, 0x29
        /*0066*/ 	.short	(.L_25 - .L_24)


	//   ....[0]....
.L_24:
        /*0068*/ 	.word	0xffffffff


	//   ....[1]....
        /*006c*/ 	.word	0xffffffff


	//   ....[2]....
        /*0070*/ 	.word	0xffffffff


	//   ....[3]....
        /*0074*/ 	.word	0xffffffff


	//   ....[4]....
        /*0078*/ 	.word	0xffffffff


	//----- nvinfo : EIATTR_COOP_GROUP_INSTR_OFFSETS
	.align		4
.L_25:
        /*007c*/ 	.byte	0x04, 0x28
        /*007e*/ 	.short	(.L_27 - .L_26)


	//   ....[0]....
.L_26:
        /*0080*/ 	.word	0x00000a50


	//   ....[1]....
        /*0084*/ 	.word	0x00000a80


	//   ....[2]....
        /*0088*/ 	.word	0x00000aa0


	//   ....[3]....
        /*008c*/ 	.word	0x00000ac0


	//   ....[4]....
        /*0090*/ 	.word	0x00000ae0


	//----- nvinfo : EIATTR_VRC_CTA_INIT_COUNT
	.align		4
.L_27:
        /*0094*/ 	.byte	0x02, 0x4a
	.zero		1
	.zero		1


	//----- nvinfo : EIATTR_EXIT_INSTR_OFFSETS
	.align		4
        /*0098*/ 	.byte	0x04, 0x1c
        /*009a*/ 	.short	(.L_29 - .L_28)


	//   ....[0]....
.L_28:
        /*009c*/ 	.word	0x00000070


	//   ....[1]....
        /*00a0*/ 	.word	0x00000af0


	//   ....[2]....
        /*00a4*/ 	.word	0x00000b40


	//----- nvinfo : EIATTR_CRS_STACK_SIZE
	.align		4
.L_29:
        /*00a8*/ 	.byte	0x04, 0x1e
        /*00aa*/ 	.short	(.L_31 - .L_30)
.L_30:
        /*00ac*/ 	.word	0x00000000


	//----- nvinfo : EIATTR_CBANK_PARAM_SIZE
	.align		4
.L_31:
        /*00b0*/ 	.byte	0x03, 0x19
        /*00b2*/ 	.short	0x0020


	//----- nvinfo : EIATTR_PARAM_CBANK
	.align		4
        /*00b4*/ 	.byte	0x04, 0x0a
        /*00b6*/ 	.short	(.L_33 - .L_32)
	.align		4
.L_32:
        /*00b8*/ 	.word	index@(.nv.constant0._Z14__kernel_sgemvPfS_S_ii)
        /*00bc*/ 	.short	0x0380
        /*00be*/ 	.short	0x0020


	//----- nvinfo : EIATTR_SW_WAR
	.align		4
.L_33:
        /*00c0*/ 	.byte	0x04, 0x36
        /*00c2*/ 	.short	(.L_35 - .L_34)
.L_34:
        /*00c4*/ 	.word	0x00000008
.L_35:


//--------------------- .nv.info._Z14__kernel_sgemvPfS_S_iiff --------------------------
	.section	.nv.info._Z14__kernel_sgemvPfS_S_iiff,"",@"SHT_CUDA_INFO"
	.sectionflags	@""
	.align	4


	//----- nvinfo : EIATTR_CUDA_API_VERSION
	.align		4
        /*0000*/ 	.byte	0x04, 0x37
        /*0002*/ 	.short	(.L_37 - .L_36)
.L_36:
        /*0004*/ 	.word	0x00000082


	//----- nvinfo : EIATTR_KPARAM_INFO
	.align		4
.L_37:
        /*0008*/ 	.byte	0x04, 0x17
        /*000a*/ 	.short	(.L_39 - .L_38)
.L_38:
        /*000c*/ 	.word	0x00000000
        /*0010*/ 	.short	0x0006
        /*0012*/ 	.short	0x0024
        /*0014*/ 	.byte	0x00, 0xf0, 0x11, 0x00


	//----- nvinfo : EIATTR_KPARAM_INFO
	.align		4
.L_39:
        /*0018*/ 	.byte	0x04, 0x17
        /*001a*/ 	.short	(.L_41 - .L_40)
.L_40:
        /*001c*/ 	.word	0x00000000
        /*0020*/ 	.short	0x0005
        /*0022*/ 	.short	0x0020
        /*0024*/ 	.byte	0x00, 0xf0, 0x11, 0x00


	//----- nvinfo : EIATTR_KPARAM_INFO
	.align		4
.L_41:
        /*0028*/ 	.byte	0x04, 0x17
        /*002a*/ 	.short	(.L_43 - .L_42)
.L_42:
        /*002c*/ 	.word	0x00000000
        /*0030*/ 	.short	0x0004
        /*0032*/ 	.short	0x001c
        /*0034*/ 	.byte	0x00, 0xf0, 0x11, 0x00


	//----- nvinfo : EIATTR_KPARAM_INFO
	.align		4
.L_43:
        /*0038*/ 	.byte	0x04, 0x17
        /*003a*/ 	.short	(.L_45 - .L_44)
.L_44:
        /*003c*/ 	.word	0x00000000
        /*0040*/ 	.short	0x0003
        /*0042*/ 	.short	0x0018
        /*0044*/ 	.byte	0x00, 0xf0, 0x11, 0x00


	//----- nvinfo : EIATTR_KPARAM_INFO
	.align		4
.L_45:
        /*0048*/ 	.byte	0x04, 0x17
        /*004a*/ 	.short	(.L_47 - .L_46)
.L_46:
        /*004c*/ 	.word	0x00000000
        /*0050*/ 	.short	0x0002
        /*0052*/ 	.short	0x0010
        /*0054*/ 	.byte	0x00, 0xf5, 0x21, 0x00


	//----- nvinfo : EIATTR_KPARAM_INFO
	.align		4
.L_47:
        /*0058*/ 	.byte	0x04, 0x17
        /*005a*/ 	.short	(.L_49 - .L_48)
.L_48:
        /*005c*/ 	.word	0x00000000
        /*0060*/ 	.short	0x0001
        /*0062*/ 	.short	0x0008
        /*0064*/ 	.byte	0x00, 0xf5, 0x21, 0x00


	//----- nvinfo : EIATTR_KPARAM_INFO
	.align		4
.L_49:
        /*0068*/ 	.byte	0x04, 0x17
        /*006a*/ 	.short	(.L_51 - .L_50)
.L_50:
        /*006c*/ 	.word	0x00000000
        /*0070*/ 	.short	0x0000
        /*0072*/ 	.short	0x0000
        /*0074*/ 	.byte	0x00, 0xf5, 0x21, 0x00


	//----- nvinfo : EIATTR_SPARSE_MMA_MASK
	.align		4
.L_51:
        /*0078*/ 	.byte	0x03, 0x50
        /*007a*/ 	.short	0x0000


	//----- nvinfo : EIATTR_MAXREG_COUNT
	.align		4
        /*007c*/ 	.byte	0x03, 0x1b
        /*007e*/ 	.short	0x00ff


	//----- nvinfo : EIATTR_MERCURY_ISA_VERSION
	.align		4
        /*0080*/ 	.byte	0x03, 0x5f
        /*0082*/ 	.short	0x0101


	//----- nvinfo : EIATTR_COOP_GROUP_MASK_REGIDS
	.align		4
        /*0084*/ 	.byte	0x04, 0x29
        /*0086*/ 	.short	(.L_53 - .L_52)


	//   ....[0]....
.L_52:
        /*0088*/ 	.word	0xffffffff


	//   ....[1]....
        /*008c*/ 	.word	0xffffffff


	//   ....[2]....
        /*0090*/ 	.word	0xffffffff


	//   ....[3]....
        /*0094*/ 	.word	0xffffffff


	//   ....[4]....
        /*0098*/ 	.word	0xffffffff


	//----- nvinfo : EIATTR_COOP_GROUP_INSTR_OFFSETS
	.align		4
.L_53:
        /*009c*/ 	.byte	0x04, 0x28
        /*009e*/ 	.short	(.L_55 - .L_54)


	//   ....[0]....
.L_54:
        /*00a0*/ 	.word	0x00000ce0


	//   ....[1]....
        /*00a4*/ 	.word	0x00000d10


	//   ....[2]....
        /*00a8*/ 	.word	0x00000d30


	//   ....[3]....
        /*00ac*/ 	.word	0x00000d50


	//   ....[4]....
        /*00b0*/ 	.word	0x00000d70


	//----- nvinfo : EIATTR_VRC_CTA_INIT_COUNT
	.align		4
.L_55:
        /*00b4*/ 	.byte	0x02, 0x4a
	.zero		1
	.zero		1


	//----- nvinfo : EIATTR_EXIT_INSTR_OFFSETS
	.align		4
        /*00b8*/ 	.byte	0x04, 0x1c
        /*00ba*/ 	.short	(.L_57 - .L_56)


	//   ....[0]....
.L_56:
        /*00bc*/ 	.word	0x00000070


	//   ....[1]....
        /*00c0*/ 	.word	0x00000d80


	//   ....[2]....
        /*00c4*/ 	.word	0x00000e10


	//----- nvinfo : EIATTR_CRS_STACK_SIZE
	.align		4
.L_57:
        /*00c8*/ 	.byte	0x04, 0x1e
        /*00ca*/ 	.short	(.L_59 - .L_58)
.L_58:
        /*00cc*/ 	.word	0x00000000


	//----- nvinfo : EIATTR_CBANK_PARAM_SIZE
	.align		4
.L_59:
        /*00d0*/ 	.byte	0x03, 0x19
        /*00d2*/ 	.short	0x0028


	//----- nvinfo : EIATTR_PARAM_CBANK
	.align		4
        /*00d4*/ 	.byte	0x04, 0x0a
        /*00d6*/ 	.short	(.L_61 - .L_60)
	.align		4
.L_60:
        /*00d8*/ 	.word	index@(.nv.constant0._Z14__kernel_sgemvPfS_S_iiff)
        /*00dc*/ 	.short	0x0380
        /*00de*/ 	.short	0x0028


	//----- nvinfo : EIATTR_SW_WAR
	.align		4
.L_61:
        /*00e0*/ 	.byte	0x04, 0x36
        /*00e2*/ 	.short	(.L_63 - .L_62)
.L_62:
        /*00e4*/ 	.word	0x00000008
.L_63:


//--------------------- .nv.callgraph             --------------------------
	.section	.nv.callgraph,"",@"SHT_CUDA_CALLGRAPH"
	.align	4
	.sectionentsize	8
	.align		4
        /*0000*/ 	.word	0x00000000
	.align		4
        /*0004*/ 	.word	0xffffffff
	.align		4
        /*0008*/ 	.word	0x00000000
	.align		4
        /*000c*/ 	.word	0xfffffffe
	.align		4
        /*0010*/ 	.word	0x00000000
	.align		4
        /*0014*/ 	.word	0xfffffffd
	.align		4
        /*0018*/ 	.word	0x00000000
	.align		4
        /*001c*/ 	.word	0xfffffffc


//--------------------- .text._Z14__kernel_sgemvPfS_S_ii --------------------------
	.section	.text._Z14__kernel_sgemvPfS_S_ii,"ax",@progbits
	.align	128
        .global         _Z14__kernel_sgemvPfS_S_ii
        .type           _Z14__kernel_sgemvPfS_S_ii,@function
        .size           _Z14__kernel_sgemvPfS_S_ii,(.L_x_21 - _Z14__kernel_sgemvPfS_S_ii)
        .other          _Z14__kernel_sgemvPfS_S_ii,@"STO_CUDA_ENTRY STV_DEFAULT"
_Z14__kernel_sgemvPfS_S_ii:
.text._Z14__kernel_sgemvPfS_S_ii:
[----:B------:R-:W-:Y:S01]  /*0000*/  LDC R1, c[0x0][0x37c] ;  /* 0x0000df00ff017b82 */ /* 0x000fe20000000800 */
[----:B------:R-:W0:Y:S07]  /*0010*/  S2R R2, SR_TID.Y ;  /* 0x0000000000027919 */ /* 0x000e2e0000002200 */
[----:B------:R-:W0:Y:S01]  /*0020*/  S2UR UR4, SR_CTAID.X ;  /* 0x00000000000479c3 */ /* 0x000e220000002500 */
[----:B------:R-:W1:Y:S07]  /*0030*/  LDCU UR5, c[0x0][0x398] ;  /* 0x00007300ff0577ac */ /* 0x000e6e0008000800 */
[----:B------:R-:W0:Y:S02]  /*0040*/  LDC R3, c[0x0][0x364] ;  /* 0x0000d900ff037b82 */ /* 0x000e240000000800 */
[----:B0-----:R-:W-:-:S05]  /*0050*/  IMAD R2, R3, UR4, R2 ;  /* 0x0000000403027c24 */ /* 0x001fca000f8e0202 */
[----:B-1----:R-:W-:-:S13]  /*0060*/  ISETP.GE.AND P0, PT, R2, UR5, PT ;  /* 0x0000000502007c0c */ /* 0x002fda000bf06270 */
[----:B------:R-:W-:Y:S05]  /*0070*/  @P0 EXIT ;  /* 0x000000000000094d */ /* 0x000fea0003800000 */
[----:B------:R-:W0:Y:S01]  /*0080*/  S2R R0, SR_TID.X ;  /* 0x0000000000007919 */ /* 0x000e220000002100 */
[----:B------:R-:W1:Y:S01]  /*0090*/  LDCU UR6, c[0x0][0x39c] ;  /* 0x00007380ff0677ac */ /* 0x000e620008000800 */
[----:B------:R-:W-:Y:S01]  /*00a0*/  BSSY.RECONVERGENT B0, `(.L_x_0) ;  /* 0x000009a000007945 */ /* 0x000fe20003800200 */
[----:B------:R-:W-:Y:S01]  /*00b0*/  HFMA2 R29, -RZ, RZ, 0, 0 ;  /* 0x00000000ff1d7431 */ /* 0x000fe200000001ff */
[----:B------:R-:W2:Y:S01]  /*00c0*/  LDCU.64 UR4, c[0x0][0x358] ;  /* 0x00006b00ff0477ac */ /* 0x000ea20008000a00 */
[----:B0-----:R-:W-:-:S04]  /*00d0*/  SHF.L.U32 R3, R0, 0x2, RZ ;  /* 0x0000000200037819 */ /* 0x001fc800000006ff */
[----:B-1----:R-:W-:-:S13]  /*00e0*/  ISETP.GE.AND P0, PT, R3, UR6, PT ;  /* 0x0000000603007c0c */ /* 0x002fda000bf06270 */
[----:B--2---:R-:W-:Y:S05]  /*00f0*/  @P0 BRA `(.L_x_1) ;  /* 0x0000000800500947 */ /* 0x004fea0003800000 */
[----:B------:R-:W-:Y:S01]  /*0100*/  LOP3.LUT R28, RZ, R3, RZ, 0x33, !PT ;  /* 0x00000003ff1c7212 */ /* 0x000fe200078e33ff */
[----:B------:R-:W-:Y:S01]  /*0110*/  BSSY.RECONVERGENT B1, `(.L_x_2) ;  /* 0x000004b000017945 */ /* 0x000fe20003800200 */
[----:B------:R-:W-:Y:S02]  /*0120*/  MOV R29, RZ ;  /* 0x000000ff001d7202 */ /* 0x000fe40000000f00 */
[----:B------:R-:W-:-:S04]  /*0130*/  IADD3 R28, PT, PT, R28, UR6, RZ ;  /* 0x000000061c1c7c10 */ /* 0x000fc8000fffe0ff */
[C---:B------:R-:W-:Y:S02]  /*0140*/  ISETP.GE.U32.AND P1, PT, R28.reuse, 0x380, PT ;  /* 0x000003801c00780c */ /* 0x040fe40003f26070 */
[----:B------:R-:W-:-:S04]  /*0150*/  LEA.HI R21, R28, 0x1, RZ, 0x19 ;  /* 0x000000011c157811 */ /* 0x000fc800078fc8ff */
[----:B------:R-:W-:-:S04]  /*0160*/  LOP3.LUT R20, R21, 0x7, RZ, 0xc0, !PT ;  /* 0x0000000715147812 */ /* 0x000fc800078ec0ff */
[----:B------:R-:W-:-:S03]  /*0170*/  ISETP.NE.AND P0, PT, R20, RZ, PT ;  /* 0x000000ff1400720c */ /* 0x000fc60003f05270 */
[----:B------:R-:W-:Y:S10]  /*0180*/  @!P1 BRA `(.L_x_3) ;  /* 0x00000004000c9947 */ /* 0x000ff40003800000 */
[----:B------:R-:W0:Y:S01]  /*0190*/  LDC.64 R4, c[0x0][0x388] ;  /* 0x0000e200ff047b82 */ /* 0x000e220000000a00 */
[----:B------:R-:W-:Y:S01]  /*01a0*/  LOP3.LUT R23, R21, 0x3fffff8, RZ, 0xc0, !PT ;  /* 0x03fffff815177812 */ /* 0x000fe200078ec0ff */
[----:B------:R-:W-:Y:S01]  /*01b0*/  IMAD R22, R2, UR6, R3 ;  /* 0x0000000602167c24 */ /* 0x000fe2000f8e0203 */
[----:B------:R-:W-:Y:S02]  /*01c0*/  MOV R29, RZ ;  /* 0x000000ff001d7202 */ /* 0x000fe40000000f00 */
[----:B------:R-:W-:-:S03]  /*01d0*/  IADD3 R23, PT, PT, -R23, RZ, RZ ;  /* 0x000000ff17177210 */ /* 0x000fc60007ffe1ff */
[----:B------:R-:W1:Y:S01]  /*01e0*/  LDC.64 R24, c[0x0][0x380] ;  /* 0x0000e000ff187b82 */ /* 0x000e620000000a00 */
[----:B0-----:R-:W-:-:S03]  /*01f0*/  IMAD.WIDE.U32 R4, R0, 0x10, R4 ;  /* 0x0000001000047825 */ /* 0x001fc600078e0004 */
[----:B------:R-:W-:Y:S02]  /*0200*/  IADD3 R26, P2, PT, R4, 0x800, RZ ;  /* 0x00000800041a7810 */ /* 0x000fe40007f5e0ff */
[----:B-1----:R-:W-:Y:S02]  /*0210*/  IADD3 R24, P1, PT, R24, 0x800, RZ ;  /* 0x0000080018187810 */ /* 0x002fe40007f3e0ff */
[----:B------:R-:W-:Y:S02]  /*0220*/  IADD3.X R27, PT, PT, RZ, R5, RZ, P2, !PT ;  /* 0x00000005ff1b7210 */ /* 0x000fe400017fe4ff */
[----:B------:R-:W-:-:S09]  /*0230*/  IADD3.X R25, PT, PT, RZ, R25, RZ, P1, !PT ;  /* 0x00000019ff197210 */ /* 0x000fd20000ffe4ff */
.L_x_4:
[----:B------:R-:W-:Y:S01]  /*0240*/  IMAD.WIDE R30, R22, 0x4, R24 ;  /* 0x00000004161e7825 */ /* 0x000fe200078e0218 */
[----:B------:R-:W2:Y:S04]  /*0250*/  LDG.E.128 R12, desc[UR4][R26.64+-0x800] ;  /* 0xfff800041a0c7981 */ /* 0x000ea8000c1e1d00 */
[----:B------:R-:W2:Y:S04]  /*0260*/  LDG.E.128 R16, desc[UR4][R30.64+-0x800] ;  /* 0xfff800041e107981 */ /* 0x000ea8000c1e1d00 */
[----:B------:R-:W3:Y:S04]  /*0270*/  LDG.E.128 R4, desc[UR4][R26.64+-0x600] ;  /* 0xfffa00041a047981 */ /* 0x000ee8000c1e1d00 */
[----:B------:R-:W3:Y:S01]  /*0280*/  LDG.E.128 R8, desc[UR4][R30.64+-0x600] ;  /* 0xfffa00041e087981 */ /* 0x000ee2000c1e1d00 */
[----:B--2---:R-:W-:-:S04]  /*0290*/  FFMA R12, R16, R12, R29 ;  /* 0x0000000c100c7223 */ /* 0x004fc8000000001d */
[----:B------:R-:W-:-:S04]  /*02a0*/  FFMA R13, R17, R13, R12 ;  /* 0x0000000d110d7223 */ /* 0x000fc8000000000c */
[----:B------:R-:W-:-:S04]  /*02b0*/  FFMA R14, R18, R14, R13 ;  /* 0x0000000e120e7223 */ /* 0x000fc8000000000d */
[----:B------:R-:W-:Y:S02]  /*02c0*/  FFMA R15, R19, R15, R14 ;  /* 0x0000000f130f7223 */ /* 0x000fe4000000000e */
[----:B------:R-:W2:Y:S02]  /*02d0*/  LDG.E.128 R16, desc[UR4][R30.64+-0x400] ;  /* 0xfffc00041e107981 */ /* 0x000ea4000c1e1d00 */
[----:B---3--:R-:W-:Y:S02]  /*02e0*/  FFMA R4, R8, R4, R15 ;  /* 0x0000000408047223 */ /* 0x008fe4000000000f */
[----:B------:R-:W2:Y:S02]  /*02f0*/  LDG.E.128 R12, desc[UR4][R26.64+-0x400] ;  /* 0xfffc00041a0c7981 */ /* 0x000ea4000c1e1d00 */
[----:B------:R-:W-:-:S04]  /*0300*/  FFMA R5, R9, R5, R4 ;  /* 0x0000000509057223 */ /* 0x000fc80000000004 */
[----:B------:R-:W-:-:S04]  /*0310*/  FFMA R6, R10, R6, R5 ;  /* 0x000000060a067223 */ /* 0x000fc80000000005 */
[----:B------:R-:W-:Y:S02]  /*0320*/  FFMA R7, R11, R7, R6 ;  /* 0x000000070b077223 */ /* 0x000fe40000000006 */
[----:B------:R-:W3:Y:S02]  /*0330*/  LDG.E.128 R8, desc[UR4][R30.64+-0x200] ;  /* 0xfffe00041e087981 */ /* 0x000ee4000c1e1d00 */
[----:B--2---:R-:W-:Y:S02]  /*0340*/  FFMA R12, R16, R12, R7 ;  /* 0x0000000c100c7223 */ /* 0x004fe40000000007 */
[----:B------:R-:W3:Y:S02]  /*0350*/  LDG.E.128 R4, desc[UR4][R26.64+-0x200] ;  /* 0xfffe00041a047981 */ /* 0x000ee4000c1e1d00 */
        /* <DEDUP_REMOVED lines=21> */
[----:B------:R-:W3:Y:S04]  /*04b0*/  LDG.E.128 R4, desc[UR4][R30.64+0x600] ;  /* 0x000600041e047981 */ /* 0x000ee8000c1e1d00 */
[----:B------:R0:W3:Y:S01]  /*04c0*/  LDG.E.128 R8, desc[UR4][R26.64+0x600] ;  /* 0x000600041a087981 */ /* 0x0000e2000c1e1d00 */
[----:B------:R-:W-:-:S04]  /*04d0*/  IADD3 R23, PT, PT, R23, 0x8, RZ ;  /* 0x0000000817177810 */ /* 0x000fc80007ffe0ff */
[----:B------:R-:W-:Y:S02]  /*04e0*/  ISETP.NE.AND P1, PT, R23, RZ, PT ;  /* 0x000000ff1700720c */ /* 0x000fe40003f25270 */
[----:B0-----:R-:W-:Y:S02]  /*04f0*/  IADD3 R26, P2, PT, R26, 0x1000, RZ ;  /* 0x000010001a1a7810 */ /* 0x001fe40007f5e0ff */
[----:B------:R-:W-:Y:S02]  /*0500*/  IADD3 R3, PT, PT, R3, 0x400, RZ ;  /* 0x0000040003037810 */ /* 0x000fe40007ffe0ff */
[----:B------:R-:W-:Y:S02]  /*0510*/  IADD3.X R27, PT, PT, RZ, R27, RZ, P2, !PT ;  /* 0x0000001bff1b7210 */ /* 0x000fe400017fe4ff */
[----:B------:R-:W-:Y:S01]  /*0520*/  IADD3 R22, PT, PT, R22, 0x400, RZ ;  /* 0x0000040016167810 */ /* 0x000fe20007ffe0ff */
[----:B--2---:R-:W-:-:S04]  /*0530*/  FFMA R12, R12, R16, R29 ;  /* 0x000000100c0c7223 */ /* 0x004fc8000000001d */
[----:B------:R-:W-:-:S04]  /*0540*/  FFMA R13, R13, R17, R12 ;  /* 0x000000110d0d7223 */ /* 0x000fc8000000000c */
[----:B------:R-:W-:-:S04]  /*0550*/  FFMA R14, R14, R18, R13 ;  /* 0x000000120e0e7223 */ /* 0x000fc8000000000d */
[----:B------:R-:W-:-:S04]  /*0560*/  FFMA R15, R15, R19, R14 ;  /* 0x000000130f0f7223 */ /* 0x000fc8000000000e */
[----:B---3--:R-:W-:-:S04]  /*0570*/  FFMA R4, R4, R8, R15 ;  /* 0x0000000804047223 */ /* 0x008fc8000000000f */
[----:B------:R-:W-:-:S04]  /*0580*/  FFMA R5, R5, R9, R4 ;  /* 0x0000000905057223 */ /* 0x000fc80000000004 */
[----:B------:R-:W-:-:S04]  /*0590*/  FFMA R6, R6, R10, R5 ;  /* 0x0000000a06067223 */ /* 0x000fc80000000005 */
[----:B------:R-:W-:Y:S01]  /*05a0*/  FFMA R29, R7, R11, R6 ;  /* 0x0000000b071d7223 */ /* 0x000fe20000000006 */
[----:B------:R-:W-:Y:S06]  /*05b0*/  @P1 BRA `(.L_x_4) ;  /* 0xfffffffc00201947 */ /* 0x000fec000383ffff */
.L_x_3:
[----:B------:R-:W-:Y:S05]  /*05c0*/  BSYNC.RECONVERGENT B1 ;  /* 0x0000000000017941 */ /* 0x000fea0003800200 */
.L_x_2:
[----:B------:R-:W-:Y:S05]  /*05d0*/  @!P0 BRA `(.L_x_1) ;  /* 0x0000000400188947 */ /* 0x000fea0003800000 */
[----:B------:R-:W-:Y:S01]  /*05e0*/  ISETP.GE.U32.AND P0, PT, R20, 0x4, PT ;  /* 0x000000041400780c */ /* 0x000fe20003f06070 */
[----:B------:R-:W-:Y:S01]  /*05f0*/  BSSY.RECONVERGENT B1, `(.L_x_5) ;  /* 0x0000022000017945 */ /* 0x000fe20003800200 */
[----:B------:R-:W-:-:S11]  /*0600*/  LOP3.LUT P1, R30, R21, 0x3, RZ, 0xc0, !PT ;  /* 0x00000003151e7812 */ /* 0x000fd6000782c0ff */
[----:B------:R-:W-:Y:S05]  /*0610*/  @!P0 BRA `(.L_x_6) ;  /* 0x00000000007c8947 */ /* 0x000fea0003800000 */
[----:B------:R-:W0:Y:S01]  /*0620*/  LDC.64 R34, c[0x0][0x388] ;  /* 0x0000e200ff227b82 */ /* 0x000e220000000a00 */
[----:B------:R-:W1:Y:S07]  /*0630*/  LDCU UR7, c[0x0][0x39c] ;  /* 0x00007380ff0777ac */ /* 0x000e6e0008000800 */
[----:B------:R-:W2:Y:S01]  /*0640*/  LDC.64 R32, c[0x0][0x380] ;  /* 0x0000e000ff207b82 */ /* 0x000ea20000000a00 */
[----:B-1----:R-:W-:Y:S02]  /*0650*/  IMAD R5, R2, UR7, R3 ;  /* 0x0000000702057c24 */ /* 0x002fe4000f8e0203 */
[----:B0-----:R-:W-:-:S05]  /*0660*/  IMAD.WIDE.U32 R34, R3, 0x4, R34 ;  /* 0x0000000403227825 */ /* 0x001fca00078e0022 */
[----:B------:R-:W3:Y:S01]  /*0670*/  LDG.E.128 R12, desc[UR4][R34.64] ;  /* 0x00000004220c7981 */ /* 0x000ee2000c1e1d00 */
[----:B--2---:R-:W-:-:S03]  /*0680*/  IMAD.WIDE R32, R5, 0x4, R32 ;  /* 0x0000000405207825 */ /* 0x004fc600078e0220 */
[----:B------:R-:W2:Y:S04]  /*0690*/  LDG.E.128 R4, desc[UR4][R34.64+0x200] ;  /* 0x0002000422047981 */ /* 0x000ea8000c1e1d00 */
[----:B------:R-:W3:Y:S04]  /*06a0*/  LDG.E.128 R16, desc[UR4][R32.64] ;  /* 0x0000000420107981 */ /* 0x000ee8000c1e1d00 */
[----:B------:R-:W2:Y:S04]  /*06b0*/  LDG.E.128 R8, desc[UR4][R32.64+0x200] ;  /* 0x0002000420087981 */ /* 0x000ea8000c1e1d00 */
[----:B------:R-:W4:Y:S01]  /*06c0*/  LDG.E.128 R24, desc[UR4][R32.64+0x600] ;  /* 0x0006000420187981 */ /* 0x000f22000c1e1d00 */
[----:B---3--:R-:W-:-:S04]  /*06d0*/  FFMA R12, R16, R12, R29 ;  /* 0x0000000c100c7223 */ /* 0x008fc8000000001d */
[----:B------:R-:W-:-:S04]  /*06e0*/  FFMA R13, R17, R13, R12 ;  /* 0x0000000d110d7223 */ /* 0x000fc8000000000c */
[----:B------:R-:W-:-:S04]  /*06f0*/  FFMA R14, R18, R14, R13 ;  /* 0x0000000e120e7223 */ /* 0x000fc8000000000d */
[----:B------:R-:W-:Y:S02]  /*0700*/  FFMA R21, R19, R15, R14 ;  /* 0x0000000f13157223 */ /* 0x000fe4000000000e */
[----:B------:R-:W3:Y:S04]  /*0710*/  LDG.E.128 R12, desc[UR4][R34.64+0x400] ;  /* 0x00040004220c7981 */ /* 0x000ee8000c1e1d00 */
[----:B------:R-:W3:Y:S01]  /*0720*/  LDG.E.128 R16, desc[UR4][R32.64+0x400] ;  /* 0x0004000420107981 */ /* 0x000ee2000c1e1d00 */
[----:B--2---:R-:W-:-:S03]  /*0730*/  FFMA R4, R8, R4, R21 ;  /* 0x0000000408047223 */ /* 0x004fc60000000015 */
[----:B------:R-:W4:Y:S01]  /*0740*/  LDG.E.128 R20, desc[UR4][R34.64+0x600] ;  /* 0x0006000422147981 */ /* 0x000f22000c1e1d00 */
[----:B------:R-:W-:-:S04]  /*0750*/  FFMA R5, R9, R5, R4 ;  /* 0x0000000509057223 */ /* 0x000fc80000000004 */
[----:B------:R-:W-:-:S04]  /*0760*/  FFMA R6, R10, R6, R5 ;  /* 0x000000060a067223 */ /* 0x000fc80000000005 */
[----:B------:R-:W-:Y:S01]  /*0770*/  FFMA R7, R11, R7, R6 ;  /* 0x000000070b077223 */ /* 0x000fe20000000006 */
[----:B------:R-:W-:-:S03]  /*0780*/  IADD3 R3, PT, PT, R3, 0x200, RZ ;  /* 0x0000020003037810 */ /* 0x000fc60007ffe0ff */
[----:B---3--:R-:W-:-:S04]  /*0790*/  FFMA R12, R16, R12, R7 ;  /* 0x0000000c100c7223 */ /* 0x008fc80000000007 */
[----:B------:R-:W-:-:S04]  /*07a0*/  FFMA R13, R17, R13, R12 ;  /* 0x0000000d110d7223 */ /* 0x000fc8000000000c */
[----:B------:R-:W-:-:S04]  /*07b0*/  FFMA R14, R18, R14, R13 ;  /* 0x0000000e120e7223 */ /* 0x000fc8000000000d */
[----:B------:R-:W-:-:S04]  /*07c0*/  FFMA R15, R19, R15, R14 ;  /* 0x0000000f130f7223 */ /* 0x000fc8000000000e */
[----:B----4-:R-:W-:-:S04]  /*07d0*/  FFMA R20, R24, R20, R15 ;  /* 0x0000001418147223 */ /* 0x010fc8000000000f */
[----:B------:R-:W-:-:S04]  /*07e0*/  FFMA R21, R25, R21, R20 ;  /* 0x0000001519157223 */ /* 0x000fc80000000014 */
[----:B------:R-:W-:-:S04]  /*07f0*/  FFMA R22, R26, R22, R21 ;  /* 0x000000161a167223 */ /* 0x000fc80000000015 */
[----:B------:R-:W-:-:S07]  /*0800*/  FFMA R29, R27, R23, R22 ;  /* 0x000000171b1d7223 */ /* 0x000fce0000000016 */
.L_x_6:
[----:B------:R-:W-:Y:S05]  /*0810*/  BSYNC.RECONVERGENT B1 ;  /* 0x0000000000017941 */ /* 0x000fea0003800200 */
.L_x_5:
[----:B------:R-:W-:Y:S05]  /*0820*/  @!P1 BRA `(.L_x_1) ;  /* 0x0000000000849947 */ /* 0x000fea0003800000 */
[----:B------:R-:W-:Y:S01]  /*0830*/  ISETP.NE.AND P1, PT, R30, 0x1, PT ;  /* 0x000000011e00780c */ /* 0x000fe20003f25270 */
[----:B------:R-:W0:Y:S08]  /*0840*/  LDC.64 R32, c[0x0][0x388] ;  /* 0x0000e200ff207b82 */ /* 0x000e300000000a00 */
[----:B------:R-:W1:Y:S08]  /*0850*/  LDC.64 R30, c[0x0][0x380] ;  /* 0x0000e000ff1e7b82 */ /* 0x000e700000000a00 */
[----:B------:R-:W2:Y:S01]  /*0860*/  @P1 LDC R4, c[0x0][0x39c] ;  /* 0x0000e700ff041b82 */ /* 0x000ea20000000800 */
[----:B------:R-:W-:Y:S01]  /*0870*/  LOP3.LUT P0, RZ, R28, 0x80, RZ, 0xc0, !PT ;  /* 0x000000801cff7812 */ /* 0x000fe2000780c0ff */
[----:B0-----:R-:W-:-:S06]  /*0880*/  @P1 IMAD.WIDE.U32 R32, R3, 0x4, R32 ;  /* 0x0000000403201825 */ /* 0x001fcc00078e0020 */
[----:B------:R-:W0:Y:S01]  /*0890*/  LDC.64 R20, c[0x0][0x388] ;  /* 0x0000e200ff147b82 */ /* 0x000e220000000a00 */
[----:B------:R-:W3:Y:S07]  /*08a0*/  @P1 LDG.E.128 R12, desc[UR4][R32.64+0x200] ;  /* 0x00020004200c1981 */ /* 0x000eee000c1e1d00 */
[----:B------:R-:W4:Y:S01]  /*08b0*/  @!P0 LDC R23, c[0x0][0x39c] ;  /* 0x0000e700ff178b82 */ /* 0x000f220000000800 */
[----:B--2---:R-:W-:-:S07]  /*08c0*/  @P1 IMAD R5, R2, R4, R3 ;  /* 0x0000000402051224 */ /* 0x004fce00078e0203 */
[----:B------:R-:W2:Y:S01]  /*08d0*/  LDC.64 R24, c[0x0][0x380] ;  /* 0x0000e000ff187b82 */ /* 0x000ea20000000a00 */
[----:B-1----:R-:W-:Y:S02]  /*08e0*/  @P1 IMAD.WIDE R30, R5, 0x4, R30 ;  /* 0x00000004051e1825 */ /* 0x002fe400078e021e */
[----:B------:R-:W5:Y:S04]  /*08f0*/  @P1 LDG.E.128 R4, desc[UR4][R32.64] ;  /* 0x0000000420041981 */ /* 0x000f68000c1e1d00 */
[----:B------:R-:W5:Y:S01]  /*0900*/  @P1 LDG.E.128 R8, desc[UR4][R30.64] ;  /* 0x000000041e081981 */ /* 0x000f62000c1e1d00 */
[----:B------:R-:W-:-:S03]  /*0910*/  @P1 IADD3 R3, PT, PT, R3, 0x100, RZ ;  /* 0x0000010003031810 */ /* 0x000fc60007ffe0ff */
[----:B------:R-:W3:Y:S02]  /*0920*/  @P1 LDG.E.128 R16, desc[UR4][R30.64+0x200] ;  /* 0x000200041e101981 */ /* 0x000ee4000c1e1d00 */
[----:B----4-:R-:W-:Y:S02]  /*0930*/  @!P0 IMAD R23, R2, R23, R3 ;  /* 0x0000001702178224 */ /* 0x010fe400078e0203 */
[----:B0-----:R-:W-:-:S04]  /*0940*/  @!P0 IMAD.WIDE.U32 R20, R3, 0x4, R20 ;  /* 0x0000000403148825 */ /* 0x001fc800078e0014 */
[----:B--2---:R-:W-:Y:S02]  /*0950*/  @!P0 IMAD.WIDE R24, R23, 0x4, R24 ;  /* 0x0000000417188825 */ /* 0x004fe400078e0218 */
[----:B------:R-:W2:Y:S04]  /*0960*/  @!P0 LDG.E.128 R20, desc[UR4][R20.64] ;  /* 0x0000000414148981 */ /* 0x000ea8000c1e1d00 */
[----:B------:R-:W2:Y:S01]  /*0970*/  @!P0 LDG.E.128 R24, desc[UR4][R24.64] ;  /* 0x0000000418188981 */ /* 0x000ea2000c1e1d00 */
[----:B-----5:R-:W-:-:S04]  /*0980*/  @P1 FFMA R4, R8, R4, R29 ;  /* 0x0000000408041223 */ /* 0x020fc8000000001d */
[----:B------:R-:W-:-:S04]  /*0990*/  @P1 FFMA R5, R9, R5, R4 ;  /* 0x0000000509051223 */ /* 0x000fc80000000004 */
[----:B------:R-:W-:-:S04]  /*09a0*/  @P1 FFMA R6, R10, R6, R5 ;  /* 0x000000060a061223 */ /* 0x000fc80000000005 */
[----:B------:R-:W-:-:S04]  /*09b0*/  @P1 FFMA R7, R11, R7, R6 ;  /* 0x000000070b071223 */ /* 0x000fc80000000006 */
[----:B---3--:R-:W-:-:S04]  /*09c0*/  @P1 FFMA R12, R16, R12, R7 ;  /* 0x0000000c100c1223 */ /* 0x008fc80000000007 */
[----:B------:R-:W-:-:S04]  /*09d0*/  @P1 FFMA R13, R17, R13, R12 ;  /* 0x0000000d110d1223 */ /* 0x000fc8000000000c */
[----:B------:R-:W-:-:S04]  /*09e0*/  @P1 FFMA R14, R18, R14, R13 ;  /* 0x0000000e120e1223 */ /* 0x000fc8000000000d */
[----:B------:R-:W-:-:S04]  /*09f0*/  @P1 FFMA R29, R19, R15, R14 ;  /* 0x0000000f131d1223 */ /* 0x000fc8000000000e */
[----:B--2---:R-:W-:-:S04]  /*0a00*/  @!P0 FFMA R4, R24, R20, R29 ;  /* 0x0000001418048223 */ /* 0x004fc8000000001d */
[----:B------:R-:W-:-:S04]  /*0a10*/  @!P0 FFMA R3, R25, R21, R4 ;  /* 0x0000001519038223 */ /* 0x000fc80000000004 */
[----:B------:R-:W-:-:S04]  /*0a20*/  @!P0 FFMA R22, R26, R22, R3 ;  /* 0x000000161a168223 */ /* 0x000fc80000000003 */
[----:B------:R-:W-:-:S07]  /*0a30*/  @!P0 FFMA R29, R27, R23, R22 ;  /* 0x000000171b1d8223 */ /* 0x000fce0000000016 */
.L_x_1:
[----:B------:R-:W-:Y:S05]  /*0a40*/  BSYNC.RECONVERGENT B0 ;  /* 0x0000000000007941 */ /* 0x000fea0003800200 */
.L_x_0:
[----:B------:R-:W0:Y:S01]  /*0a50*/  SHFL.DOWN PT, R4, R29, 0x10, 0x1f ;  /* 0x0a001f001d047f89 */ /* 0x000e2200000e0000 */
[----:B------:R-:W-:Y:S01]  /*0a60*/  ISETP.NE.AND P0, PT, R0, RZ, PT ;  /* 0x000000ff0000720c */ /* 0x000fe20003f05270 */
[----:B0-----:R-:W-:-:S05]  /*0a70*/  FADD R4, R4, R29 ;  /* 0x0000001d04047221 */ /* 0x001fca0000000000 */
[----:B------:R-:W0:Y:S02]  /*0a80*/  SHFL.DOWN PT, R3, R4, 0x8, 0x1f ;  /* 0x09001f0004037f89 */ /* 0x000e2400000e0000 */
[----:B0-----:R-:W-:-:S05]  /*0a90*/  FADD R3, R4, R3 ;  /* 0x0000000304037221 */ /* 0x001fca0000000000 */
[----:B------:R-:W0:Y:S02]  /*0aa0*/  SHFL.DOWN PT, R6, R3, 0x4, 0x1f ;  /* 0x08801f0003067f89 */ /* 0x000e2400000e0000 */
[----:B0-----:R-:W-:-:S05]  /*0ab0*/  FADD R6, R3, R6 ;  /* 0x0000000603067221 */ /* 0x001fca0000000000 */
[----:B------:R-:W0:Y:S02]  /*0ac0*/  SHFL.DOWN PT, R5, R6, 0x2, 0x1f ;  /* 0x08401f0006057f89 */ /* 0x000e2400000e0000 */
[----:B0-----:R-:W-:-:S05]  /*0ad0*/  FADD R0, R6, R5 ;  /* 0x0000000506007221 */ /* 0x001fca0000000000 */
[----:B------:R0:W1:Y:S01]  /*0ae0*/  SHFL.DOWN PT, R7, R0, 0x1, 0x1f ;  /* 0x08201f0000077f89 */ /* 0x00006200000e0000 */
[----:B------:R-:W-:Y:S05]  /*0af0*/  @P0 EXIT ;  /* 0x000000000000094d */ /* 0x000fea0003800000 */
[----:B------:R-:W2:Y:S01]  /*0b00*/  LDC.64 R4, c[0x0][0x390] ;  /* 0x0000e400ff047b82 */ /* 0x000ea20000000a00 */
[----:B-1----:R-:W-:Y:S01]  /*0b10*/  FADD R7, R0, R7 ;  /* 0x0000000700077221 */ /* 0x002fe20000000000 */
[----:B--2---:R-:W-:-:S05]  /*0b20*/  IMAD.WIDE R2, R2, 0x4, R4 ;  /* 0x0000000402027825 */ /* 0x004fca00078e0204 */
[----:B------:R-:W-:Y:S01]  /*0b30*/  STG.E desc[UR4][R2.64], R7 ;  /* 0x0000000702007986 */ /* 0x000fe2000c101904 */
[----:B------:R-:W-:Y:S05]  /*0b40*/  EXIT ;  /* 0x000000000000794d */ /* 0x000fea0003800000 */
.L_x_7:
[----:B------:R-:W-:-:S00]  /*0b50*/  BRA `(.L_x_7) ;  /* 0xfffffffc00fc7947 */ /* 0x000fc0000383ffff */
[----:B------:R-:W-:-:S00]  /*0b60*/  NOP ;  /* 0x0000000000007918 */ /* 0x000fc00000000000 */
        /* <DEDUP_REMOVED lines=9> */
.L_x_21:


//--------------------- .text._Z14__kernel_sgemvPfS_S_iiff --------------------------
	.section	.text._Z14__kernel_sgemvPfS_S_iiff,"ax",@progbits
	.align	128
        .global         _Z14__kernel_sgemvPfS_S_iiff
        .type           _Z14__kernel_sgemvPfS_S_iiff,@function
        .size           _Z14__kernel_sgemvPfS_S_iiff,(.L_x_22 - _Z14__kernel_sgemvPfS_S_iiff)
        .other          _Z14__kernel_sgemvPfS_S_iiff,@"STO_CUDA_ENTRY STV_DEFAULT"
_Z14__kernel_sgemvPfS_S_iiff:
.text._Z14__kernel_sgemvPfS_S_iiff:
        /* <DEDUP_REMOVED lines=8> */
[----:B------:R-:W0:Y:S01]  /*0080*/  LDC R9, c[0x0][0x39c] ;  /* 0x0000e700ff097b82 */ /* 0x000e220000000800 */
[----:B------:R-:W1:Y:S01]  /*0090*/  S2R R16, SR_TID.X ;  /* 0x0000000000107919 */ /* 0x000e620000002100 */
[----:B------:R-:W2:Y:S01]  /*00a0*/  LDCU.64 UR4, c[0x0][0x358] ;  /* 0x00006b00ff0477ac */ /* 0x000ea20008000a00 */
[----:B------:R-:W-:Y:S01]  /*00b0*/  HFMA2 R3, -RZ, RZ, 0, 0 ;  /* 0x00000000ff037431 */ /* 0x000fe200000001ff */
[----:B0-----:R-:W-:Y:S02]  /*00c0*/  ISETP.GE.AND P0, PT, R9, 0x1, PT ;  /* 0x000000010900780c */ /* 0x001fe40003f06270 */
[----:B-1----:R-:W-:-:S11]  /*00d0*/  LOP3.LUT R2, R16, 0x1f, RZ, 0xc0, !PT ;  /* 0x0000001f10027812 */ /* 0x002fd600078ec0ff */
[----:B--2---:R-:W-:Y:S05]  /*00e0*/  @!P0 BRA `(.L_x_8) ;  /* 0x0000000800fc8947 */ /* 0x004fea0003800000 */
[----:B------:R-:W0:Y:S01]  /*00f0*/  LDC.64 R6, c[0x0][0x388] ;  /* 0x0000e200ff067b82 */ /* 0x000e220000000a00 */
[--C-:B------:R-:W-:Y:S01]  /*0100*/  IMAD R16, R16, -0x4, R9.reuse ;  /* 0xfffffffc10107824 */ /* 0x100fe200078e0209 */
[C---:B------:R-:W-:Y:S01]  /*0110*/  SHF.L.U32 R3, R2.reuse, 0x2, RZ ;  /* 0x0000000202037819 */ /* 0x040fe200000006ff */
[----:B------:R-:W-:Y:S01]  /*0120*/  IMAD R5, R2, -0x4, R9 ;  /* 0xfffffffc02057824 */ /* 0x000fe200078e0209 */
[----:B------:R-:W-:Y:S02]  /*0130*/  MOV R17, RZ ;  /* 0x000000ff00117202 */ /* 0x000fe40000000f00 */
[----:B------:R-:W-:Y:S02]  /*0140*/  LOP3.LUT R4, R16, 0xf, RZ, 0xc0, !PT ;  /* 0x0000000f10047812 */ /* 0x000fe400078ec0ff */
[----:B------:R-:W-:Y:S02]  /*0150*/  LOP3.LUT R5, R5, 0xf, RZ, 0xc0, !PT ;  /* 0x0000000f05057812 */ /* 0x000fe400078ec0ff */
[----:B------:R-:W-:-:S02]  /*0160*/  IADD3 R4, PT, PT, R4, -0x1, RZ ;  /* 0xffffffff04047810 */ /* 0x000fc40007ffe0ff */
[----:B------:R-:W-:Y:S02]  /*0170*/  MOV R19, RZ ;  /* 0x000000ff00137202 */ /* 0x000fe40000000f00 */
[----:B------:R-:W-:Y:S01]  /*0180*/  ISETP.GE.U32.AND P0, PT, R4, 0x7, PT ;  /* 0x000000070400780c */ /* 0x000fe20003f06070 */
[----:B------:R-:W-:Y:S01]  /*0190*/  IMAD R4, R0, R9, R3 ;  /* 0x0000000900047224 */ /* 0x000fe200078e0203 */
[----:B------:R-:W-:Y:S02]  /*01a0*/  MOV R3, RZ ;  /* 0x000000ff00037202 */ /* 0x000fe40000000f00 */
[----:B------:R-:W-:Y:S01]  /*01b0*/  LOP3.LUT R16, R16, 0x7, RZ, 0xc0, !PT ;  /* 0x0000000710107812 */ /* 0x000fe200078ec0ff */
[----:B0-----:R-:W-:-:S03]  /*01c0*/  IMAD.WIDE.U32 R6, R2, 0x10, R6 ;  /* 0x0000001002067825 */ /* 0x001fc600078e0006 */
[----:B------:R-:W-:Y:S02]  /*01d0*/  IADD3 R20, P1, PT, R6, 0x20, RZ ;  /* 0x0000002006147810 */ /* 0x000fe40007f3e0ff */
[----:B------:R-:W-:Y:S02]  /*01e0*/  LEA R6, R2, R5, 0x2 ;  /* 0x0000000502067211 */ /* 0x000fe400078e10ff */
[----:B------:R-:W-:Y:S02]  /*01f0*/  IADD3.X R21, PT, PT, RZ, R7, RZ, P1, !PT ;  /* 0x00000007ff157210 */ /* 0x000fe40000ffe4ff */
[----:B------:R-:W-:Y:S02]  /*0200*/  IADD3 R6, PT, PT, R6, -R9, RZ ;  /* 0x8000000906067210 */ /* 0x000fe40007ffe0ff */
[----:B------:R-:W-:-:S07]  /*0210*/  LOP3.LUT R7, R9, 0x3, RZ, 0xc0, !PT ;  /* 0x0000000309077812 */ /* 0x000fce00078ec0ff */
.L_x_19:
[----:B------:R-:W0:Y:S01]  /*0220*/  LDC R23, c[0x0][0x39c] ;  /* 0x0000e700ff177b82 */ /* 0x000e220000000800 */
[----:B------:R-:W-:Y:S01]  /*0230*/  LEA R13, R2, R19, 0x2 ;  /* 0x00000013020d7211 */ /* 0x000fe200078e10ff */
[----:B------:R-:W-:Y:S03]  /*0240*/  BSSY.RECONVERGENT B0, `(.L_x_9) ;  /* 0x00000a5000007945 */ /* 0x000fe60003800200 */
[----:B------:R-:W-:-:S04]  /*0250*/  IADD3 R8, PT, PT, R13, 0x4, RZ ;  /* 0x000000040d087810 */ /* 0x000fc80007ffe0ff */
[----:B0-----:R-:W-:-:S13]  /*0260*/  ISETP.GE.AND P1, PT, R8, R23, PT ;  /* 0x000000170800720c */ /* 0x001fda0003f26270 */
[----:B------:R-:W-:Y:S05]  /*0270*/  @P1 BRA `(.L_x_10) ;  /* 0x0000000000301947 */ /* 0x000fea0003800000 */
[----:B------:R-:W0:Y:S01]  /*0280*/  LDC.64 R8, c[0x0][0x380] ;  /* 0x0000e000ff087b82 */ /* 0x000e220000000a00 */
[----:B------:R-:W-:-:S07]  /*0290*/  IMAD R15, R0, R23, R13 ;  /* 0x00000017000f7224 */ /* 0x000fce00078e020d */
[----:B------:R-:W1:Y:S01]  /*02a0*/  LDC.64 R10, c[0x0][0x388] ;  /* 0x0000e200ff0a7b82 */ /* 0x000e620000000a00 */
[----:B0-----:R-:W-:-:S04]  /*02b0*/  IMAD.WIDE R8, R15, 0x4, R8 ;  /* 0x000000040f087825 */ /* 0x001fc800078e0208 */
[----:B-1----:R-:W-:Y:S02]  /*02c0*/  IMAD.WIDE.U32 R12, R13, 0x4, R10 ;  /* 0x000000040d0c7825 */ /* 0x002fe400078e000a */
[----:B------:R-:W2:Y:S04]  /*02d0*/  LDG.E.128 R8, desc[UR4][R8.64] ;  /* 0x0000000408087981 */ /* 0x000ea8000c1e1d00 */
[----:B------:R-:W2:Y:S02]  /*02e0*/  LDG.E.128 R12, desc[UR4][R12.64] ;  /* 0x000000040c0c7981 */ /* 0x000ea4000c1e1d00 */
[----:B--2---:R-:W-:-:S04]  /*02f0*/  FFMA R18, R8, R12, R3 ;  /* 0x0000000c08127223 */ /* 0x004fc80000000003 */
[----:B------:R-:W-:-:S04]  /*0300*/  FFMA R3, R9, R13, R18 ;  /* 0x0000000d09037223 */ /* 0x000fc80000000012 */
[----:B------:R-:W-:-:S04]  /*0310*/  FFMA R10, R10, R14, R3 ;  /* 0x0000000e0a0a7223 */ /* 0x000fc80000000003 */
[----:B------:R-:W-:Y:S01]  /*0320*/  FFMA R3, R11, R15, R10 ;  /* 0x0000000f0b037223 */ /* 0x000fe2000000000a */
[----:B------:R-:W-:Y:S06]  /*0330*/  BRA `(.L_x_11) ;  /* 0x0000000800547947 */ /* 0x000fec0003800000 */
.L_x_10:
[----:B------:R-:W-:-:S13]  /*0340*/  ISETP.GE.AND P1, PT, R13, R23, PT ;  /* 0x000000170d00720c */ /* 0x000fda0003f26270 */
[----:B------:R-:W-:Y:S05]  /*0350*/  @P1 BRA `(.L_x_11) ;  /* 0x00000008004c1947 */ /* 0x000fea0003800000 */
[----:B------:R-:W-:Y:S01]  /*0360*/  LEA R9, R17, -R23, 0x7 ;  /* 0x8000001711097211 */ /* 0x000fe200078e38ff */
[----:B------:R-:W-:Y:S01]  /*0370*/  BSSY.RECONVERGENT B1, `(.L_x_12) ;  /* 0x0000043000017945 */ /* 0x000fe20003800200 */
[----:B------:R-:W-:Y:S02]  /*0380*/  ISETP.NE.AND P1, PT, R5, RZ, PT ;  /* 0x000000ff0500720c */ /* 0x000fe40003f25270 */
[----:B------:R-:W-:-:S04]  /*0390*/  LEA R9, R2, R9, 0x2 ;  /* 0x0000000902097211 */ /* 0x000fc800078e10ff */
[----:B------:R-:W-:-:S13]  /*03a0*/  ISETP.GT.U32.AND P2, PT, R9, -0x10, PT ;  /* 0xfffffff00900780c */ /* 0x000fda0003f44070 */
[----:B------:R-:W-:Y:S05]  /*03b0*/  @P2 BRA `(.L_x_13) ;  /* 0x0000000000f82947 */ /* 0x000fea0003800000 */
[----:B------:R-:W-:Y:S01]  /*03c0*/  IMAD.WIDE.U32 R8, R19, 0x4, R20 ;  /* 0x0000000413087825 */ /* 0x000fe200078e0014 */
[----:B------:R-:W-:Y:S02]  /*03d0*/  LEA R12, R17, R6, 0x7 ;  /* 0x00000006110c7211 */ /* 0x000fe400078e38ff */
[----:B------:R-:W-:Y:S02]  /*03e0*/  IADD3 R15, PT, PT, R4, R19, RZ ;  /* 0x00000013040f7210 */ /* 0x000fe40007ffe0ff */
[----:B------:R-:W-:-:S07]  /*03f0*/  MOV R14, R8 ;  /* 0x00000008000e7202 */ /* 0x000fce0000000f00 */
.L_x_14:
[----:B------:R-:W0:Y:S01]  /*0400*/  LDC.64 R10, c[0x0][0x380] ;  /* 0x0000e000ff0a7b82 */ /* 0x000e220000000a00 */
[----:B------:R-:W-:-:S05]  /*0410*/  MOV R8, R14 ;  /* 0x0000000e00087202 */ /* 0x000fca0000000f00 */
[----:B------:R-:W2:Y:S04]  /*0420*/  LDG.E R22, desc[UR4][R8.64+-0x20] ;  /* 0xffffe00408167981 */ /* 0x000ea8000c1e1900 */
[----:B------:R-:W3:Y:S04]  /*0430*/  LDG.E R24, desc[UR4][R8.64+-0x1c] ;  /* 0xffffe40408187981 */ /* 0x000ee8000c1e1900 */
[----:B------:R-:W4:Y:S04]  /*0440*/  LDG.E R25, desc[UR4][R8.64+-0x18] ;  /* 0xffffe80408197981 */ /* 0x000f28000c1e1900 */
[----:B------:R-:W5:Y:S01]  /*0450*/  LDG.E R26, desc[UR4][R8.64+0x14] ;  /* 0x00001404081a7981 */ /* 0x000f62000c1e1900 */
[----:B0-----:R-:W-:-:S05]  /*0460*/  IMAD.WIDE R10, R15, 0x4, R10 ;  /* 0x000000040f0a7825 */ /* 0x001fca00078e020a */
[----:B------:R-:W2:Y:S04]  /*0470*/  LDG.E R18, desc[UR4][R10.64] ;  /* 0x000000040a127981 */ /* 0x000ea8000c1e1900 */
[----:B------:R-:W3:Y:S04]  /*0480*/  LDG.E R27, desc[UR4][R10.64+0x4] ;  /* 0x000004040a1b7981 */ /* 0x000ee8000c1e1900 */
[----:B------:R-:W4:Y:S04]  /*0490*/  LDG.E R14, desc[UR4][R10.64+0x8] ;  /* 0x000008040a0e7981 */ /* 0x000f28000c1e1900 */
[----:B------:R-:W5:Y:S01]  /*04a0*/  LDG.E R29, desc[UR4][R10.64+0x34] ;  /* 0x000034040a1d7981 */ /* 0x000f62000c1e1900 */
[----:B--2---:R-:W-:-:S03]  /*04b0*/  FFMA R18, R18, R22, R3 ;  /* 0x0000001612127223 */ /* 0x004fc60000000003 */
[----:B------:R-:W2:Y:S01]  /*04c0*/  LDG.E R22, desc[UR4][R8.64+-0x14] ;  /* 0xffffec0408167981 */ /* 0x000ea2000c1e1900 */
[----:B---3--:R-:W-:-:S03]  /*04d0*/  FFMA R27, R27, R24, R18 ;  /* 0x000000181b1b7223 */ /* 0x008fc60000000012 */
[----:B------:R-:W2:Y:S01]  /*04e0*/  LDG.E R18, desc[UR4][R10.64+0xc] ;  /* 0x00000c040a127981 */ /* 0x000ea2000c1e1900 */
[----:B----4-:R-:W-:-:S03]  /*04f0*/  FFMA R25, R14, R25, R27 ;  /* 0x000000190e197223 */ /* 0x010fc6000000001b */
[----:B------:R-:W3:Y:S04]  /*0500*/  LDG.E R24, desc[UR4][R8.64+-0x10] ;  /* 0xfffff00408187981 */ /* 0x000ee8000c1e1900 */
[----:B------:R-:W3:Y:S04]  /*0510*/  LDG.E R27, desc[UR4][R10.64+0x10] ;  /* 0x000010040a1b7981 */ /* 0x000ee8000c1e1900 */
[----:B------:R-:W4:Y:S04]  /*0520*/  LDG.E R14, desc[UR4][R8.64+-0xc] ;  /* 0xfffff404080e7981 */ /* 0x000f28000c1e1900 */
[----:B------:R-:W4:Y:S01]  /*0530*/  LDG.E R3, desc[UR4][R10.64+0x14] ;  /* 0x000014040a037981 */ /* 0x000f22000c1e1900 */
[----:B--2---:R-:W-:-:S03]  /*0540*/  FFMA R18, R18, R22, R25 ;  /* 0x0000001612127223 */ /* 0x004fc60000000019 */
[----:B------:R-:W2:Y:S04]  /*0550*/  LDG.E R22, desc[UR4][R8.64+-0x8] ;  /* 0xfffff80408167981 */ /* 0x000ea8000c1e1900 */
[----:B------:R-:W2:Y:S01]  /*0560*/  LDG.E R25, desc[UR4][R10.64+0x18] ;  /* 0x000018040a197981 */ /* 0x000ea2000c1e1900 */
[----:B---3--:R-:W-:-:S03]  /*0570*/  FFMA R18, R27, R24, R18 ;  /* 0x000000181b127223 */ /* 0x008fc60000000012 */
[----:B------:R-:W3:Y:S04]  /*0580*/  LDG.E R24, desc[UR4][R8.64+-0x4] ;  /* 0xfffffc0408187981 */ /* 0x000ee8000c1e1900 */
[----:B------:R-:W3:Y:S01]  /*0590*/  LDG.E R27, desc[UR4][R10.64+0x1c] ;  /* 0x00001c040a1b7981 */ /* 0x000ee2000c1e1900 */
[----:B----4-:R-:W-:-:S03]  /*05a0*/  FFMA R18, R3, R14, R18 ;  /* 0x0000000e03127223 */ /* 0x010fc60000000012 */
        /* <DEDUP_REMOVED lines=13> */
[----:B------:R-:W5:Y:S01]  /*0680*/  LDG.E R22, desc[UR4][R10.64+0x3c] ;  /* 0x00003c040a167981 */ /* 0x000f62000c1e1900 */
[----:B---3--:R-:W-:-:S03]  /*0690*/  FFMA R27, R27, R24, R18 ;  /* 0x000000181b1b7223 */ /* 0x008fc60000000012 */
[----:B------:R-:W2:Y:S01]  /*06a0*/  LDG.E R18, desc[UR4][R8.64+0x10] ;  /* 0x0000100408127981 */ /* 0x000ea2000c1e1900 */
[----:B----4-:R-:W-:-:S03]  /*06b0*/  FFMA R24, R14, R3, R27 ;  /* 0x000000030e187223 */ /* 0x010fc6000000001b */
[----:B------:R-:W3:Y:S04]  /*06c0*/  LDG.E R14, desc[UR4][R8.64+0x18] ;  /* 0x00001804080e7981 */ /* 0x000ee8000c1e1900 */
[----:B------:R-:W3:Y:S04]  /*06d0*/  LDG.E R3, desc[UR4][R10.64+0x38] ;  /* 0x000038040a037981 */ /* 0x000ee8000c1e1900 */
[----:B------:R-:W4:Y:S01]  /*06e0*/  LDG.E R27, desc[UR4][R8.64+0x1c] ;  /* 0x00001c04081b7981 */ /* 0x000f22000c1e1900 */
[----:B------:R-:W-:-:S04]  /*06f0*/  IADD3 R12, PT, PT, R12, 0x10, RZ ;  /* 0x000000100c0c7810 */ /* 0x000fc80007ffe0ff */
[----:B------:R-:W-:Y:S02]  /*0700*/  ISETP.NE.AND P2, PT, R12, RZ, PT ;  /* 0x000000ff0c00720c */ /* 0x000fe40003f45270 */
[----:B------:R-:W-:Y:S02]  /*0710*/  IADD3 R13, PT, PT, R13, 0x10, RZ ;  /* 0x000000100d0d7810 */ /* 0x000fe40007ffe0ff */
[----:B------:R-:W-:Y:S01]  /*0720*/  IADD3 R15, PT, PT, R15, 0x10, RZ ;  /* 0x000000100f0f7810 */ /* 0x000fe20007ffe0ff */
[----:B--2---:R-:W-:-:S04]  /*0730*/  FFMA R18, R25, R18, R24 ;  /* 0x0000001219127223 */ /* 0x004fc80000000018 */
[----:B-----5:R-:W-:-:S04]  /*0740*/  FFMA R18, R29, R26, R18 ;  /* 0x0000001a1d127223 */ /* 0x020fc80000000012 */
[----:B---3--:R-:W-:Y:S01]  /*0750*/  FFMA R3, R3, R14, R18 ;  /* 0x0000000e03037223 */ /* 0x008fe20000000012 */
[----:B------:R-:W-:-:S03]  /*0760*/  IADD3 R14, P3, PT, R8, 0x40, RZ ;  /* 0x00000040080e7810 */ /* 0x000fc60007f7e0ff */
[----:B----4-:R-:W-:Y:S01]  /*0770*/  FFMA R3, R22, R27, R3 ;  /* 0x0000001b16037223 */ /* 0x010fe20000000003 */
[----:B------:R-:W-:Y:S01]  /*0780*/  IADD3.X R9, PT, PT, RZ, R9, RZ, P3, !PT ;  /* 0x00000009ff097210 */ /* 0x000fe20001ffe4ff */
[----:B------:R-:W-:Y:S08]  /*0790*/  @P2 BRA `(.L_x_14) ;  /* 0xfffffffc00182947 */ /* 0x000ff0000383ffff */
.L_x_13:
[----:B------:R-:W-:Y:S05]  /*07a0*/  BSYNC.RECONVERGENT B1 ;  /* 0x0000000000017941 */ /* 0x000fea0003800200 */
.L_x_12:
[----:B------:R-:W-:Y:S05]  /*07b0*/  @!P1 BRA `(.L_x_11) ;  /* 0x0000000400349947 */ /* 0x000fea0003800000 */
[----:B------:R-:W-:Y:S01]  /*07c0*/  BSSY.RECONVERGENT B1, `(.L_x_15) ;  /* 0x0000021000017945 */ /* 0x000fe20003800200 */
[----:B------:R-:W-:-:S03]  /*07d0*/  ISETP.NE.AND P1, PT, R16, RZ, PT ;  /* 0x000000ff1000720c */ /* 0x000fc60003f25270 */
[----:B------:R-:W-:Y:S10]  /*07e0*/  @!P0 BRA `(.L_x_16) ;  /* 0x0000000000788947 */ /* 0x000ff40003800000 */
[----:B------:R-:W0:Y:S01]  /*07f0*/  LDC.64 R10, c[0x0][0x380] ;  /* 0x0000e000ff0a7b82 */ /* 0x000e220000000a00 */
[----:B------:R-:W-:-:S07]  /*0800*/  IMAD R15, R0, R23, R13 ;  /* 0x00000017000f7224 */ /* 0x000fce00078e020d */
[----:B------:R-:W1:Y:S01]  /*0810*/  LDC.64 R8, c[0x0][0x388] ;  /* 0x0000e200ff087b82 */ /* 0x000e620000000a00 */
[----:B0-----:R-:W-:-:S05]  /*0820*/  IMAD.WIDE R10, R15, 0x4, R10 ;  /* 0x000000040f0a7825 */ /* 0x001fca00078e020a */
[----:B------:R-:W2:Y:S01]  /*0830*/  LDG.E R12, desc[UR4][R10.64] ;  /* 0x000000040a0c7981 */ /* 0x000ea2000c1e1900 */
[----:B-1----:R-:W-:-:S03]  /*0840*/  IMAD.WIDE.U32 R8, R13, 0x4, R8 ;  /* 0x000000040d087825 */ /* 0x002fc600078e0008 */
[----:B------:R-:W3:Y:S04]  /*0850*/  LDG.E R25, desc[UR4][R10.64+0x4] ;  /* 0x000004040a197981 */ /* 0x000ee8000c1e1900 */
[----:B------:R-:W2:Y:S04]  /*0860*/  LDG.E R18, desc[UR4][R8.64] ;  /* 0x0000000408127981 */ /* 0x000ea8000c1e1900 */
[----:B------:R-:W3:Y:S04]  /*0870*/  LDG.E R22, desc[UR4][R8.64+0x4] ;  /* 0x0000040408167981 */ /* 0x000ee8000c1e1900 */
[----:B------:R-:W4:Y:S04]  /*0880*/  LDG.E R15, desc[UR4][R10.64+0x8] ;  /* 0x000008040a0f7981 */ /* 0x000f28000c1e1900 */
[----:B------:R-:W4:Y:S04]  /*0890*/  LDG.E R14, desc[UR4][R8.64+0x8] ;  /* 0x00000804080e7981 */ /* 0x000f28000c1e1900 */
[----:B------:R-:W5:Y:S04]  /*08a0*/  LDG.E R27, desc[UR4][R8.64+0x14] ;  /* 0x00001404081b7981 */ /* 0x000f68000c1e1900 */
[----:B------:R-:W5:Y:S04]  /*08b0*/  LDG.E R26, desc[UR4][R8.64+0x18] ;  /* 0x00001804081a7981 */ /* 0x000f68000c1e1900 */
[----:B------:R-:W5:Y:S01]  /*08c0*/  LDG.E R28, desc[UR4][R8.64+0x1c] ;  /* 0x00001c04081c7981 */ /* 0x000f62000c1e1900 */
[----:B--2---:R-:W-:-:S03]  /*08d0*/  FFMA R18, R12, R18, R3 ;  /* 0x000000120c127223 */ /* 0x004fc60000000003 */
[----:B------:R-:W2:Y:S01]  /*08e0*/  LDG.E R3, desc[UR4][R10.64+0xc] ;  /* 0x00000c040a037981 */ /* 0x000ea2000c1e1900 */
[----:B---3--:R-:W-:-:S03]  /*08f0*/  FFMA R22, R25, R22, R18 ;  /* 0x0000001619167223 */ /* 0x008fc60000000012 */
[----:B------:R-:W2:Y:S04]  /*0900*/  LDG.E R12, desc[UR4][R8.64+0xc] ;  /* 0x00000c04080c7981 */ /* 0x000ea8000c1e1900 */
[----:B------:R-:W3:Y:S04]  /*0910*/  LDG.E R18, desc[UR4][R10.64+0x10] ;  /* 0x000010040a127981 */ /* 0x000ee8000c1e1900 */
[----:B------:R-:W3:Y:S01]  /*0920*/  LDG.E R25, desc[UR4][R8.64+0x10] ;  /* 0x0000100408197981 */ /* 0x000ee2000c1e1900 */
[----:B----4-:R-:W-:-:S03]  /*0930*/  FFMA R24, R15, R14, R22 ;  /* 0x0000000e0f187223 */ /* 0x010fc60000000016 */
[----:B------:R-:W5:Y:S04]  /*0940*/  LDG.E R22, desc[UR4][R10.64+0x14] ;  /* 0x000014040a167981 */ /* 0x000f68000c1e1900 */
[----:B------:R-:W4:Y:S04]  /*0950*/  LDG.E R14, desc[UR4][R10.64+0x18] ;  /* 0x000018040a0e7981 */ /* 0x000f28000c1e1900 */
[----:B------:R-:W4:Y:S01]  /*0960*/  LDG.E R15, desc[UR4][R10.64+0x1c] ;  /* 0x00001c040a0f7981 */ /* 0x000f22000c1e1900 */
[----:B------:R-:W-:Y:S01]  /*0970*/  IADD3 R13, PT, PT, R13, 0x8, RZ ;  /* 0x000000080d0d7810 */ /* 0x000fe20007ffe0ff */
[----:B--2---:R-:W-:-:S04]  /*0980*/  FFMA R3, R3, R12, R24 ;  /* 0x0000000c03037223 */ /* 0x004fc80000000018 */
[----:B---3--:R-:W-:-:S04]  /*0990*/  FFMA R3, R18, R25, R3 ;  /* 0x0000001912037223 */ /* 0x008fc80000000003 */
[----:B-----5:R-:W-:-:S04]  /*09a0*/  FFMA R3, R22, R27, R3 ;  /* 0x0000001b16037223 */ /* 0x020fc80000000003 */
[----:B----4-:R-:W-:-:S04]  /*09b0*/  FFMA R14, R14, R26, R3 ;  /* 0x0000001a0e0e7223 */ /* 0x010fc80000000003 */
[----:B------:R-:W-:-:S07]  /*09c0*/  FFMA R3, R15, R28, R14 ;  /* 0x0000001c0f037223 */ /* 0x000fce000000000e */
.L_x_16:
[----:B------:R-:W-:Y:S05]  /*09d0*/  BSYNC.RECONVERGENT B1 ;  /* 0x0000000000017941 */ /* 0x000fea0003800200 */
.L_x_15:
[----:B------:R-:W-:Y:S05]  /*09e0*/  @!P1 BRA `(.L_x_11) ;  /* 0x0000000000a89947 */ /* 0x000fea0003800000 */
[----:B------:R-:W-:Y:S01]  /*09f0*/  IADD3 R8, PT, PT, R16, -0x1, RZ ;  /* 0xffffffff10087810 */ /* 0x000fe20007ffe0ff */
[----:B------:R-:W-:Y:S01]  /*0a00*/  BSSY.RECONVERGENT B1, `(.L_x_17) ;  /* 0x0000016000017945 */ /* 0x000fe20003800200 */
[----:B------:R-:W-:Y:S02]  /*0a10*/  ISETP.NE.AND P2, PT, R7, RZ, PT ;  /* 0x000000ff0700720c */ /* 0x000fe40003f45270 */
[----:B------:R-:W-:-:S13]  /*0a20*/  ISETP.GE.U32.AND P1, PT, R8, 0x3, PT ;  /* 0x000000030800780c */ /* 0x000fda0003f26070 */
[----:B------:R-:W-:Y:S05]  /*0a30*/  @!P1 BRA `(.L_x_18) ;  /* 0x0000000000489947 */ /* 0x000fea0003800000 */
        /* <DEDUP_REMOVED lines=12> */
[----:B------:R-:W5:Y:S01]  /*0b00*/  LDG.E R24, desc[UR4][R8.64+0xc] ;  /* 0x00000c0408187981 */ /* 0x000f62000c1e1900 */
[----:B------:R-:W-:Y:S01]  /*0b10*/  IADD3 R13, PT, PT, R13, 0x4, RZ ;  /* 0x000000040d0d7810 */ /* 0x000fe20007ffe0ff */
[----:B--2---:R-:W-:-:S04]  /*0b20*/  FFMA R12, R12, R14, R3 ;  /* 0x0000000e0c0c7223 */ /* 0x004fc80000000003 */
[----:B---3--:R-:W-:-:S04]  /*0b30*/  FFMA R12, R15, R18, R12 ;  /* 0x000000120f0c7223 */ /* 0x008fc8000000000c */
[----:B----4-:R-:W-:-:S04]  /*0b40*/  FFMA R12, R25, R22, R12 ;  /* 0x00000016190c7223 */ /* 0x010fc8000000000c */
[----:B-----5:R-:W-:-:S07]  /*0b50*/  FFMA R3, R27, R24, R12 ;  /* 0x000000181b037223 */ /* 0x020fce000000000c */
.L_x_18:
[----:B------:R-:W-:Y:S05]  /*0b60*/  BSYNC.RECONVERGENT B1 ;  /* 0x0000000000017941 */ /* 0x000fea0003800200 */
.L_x_17:
[----:B------:R-:W-:Y:S05]  /*0b70*/  @!P2 BRA `(.L_x_11) ;  /* 0x000000000044a947 */ /* 0x000fea0003800000 */
[----:B------:R-:W0:Y:S01]  /*0b80*/  LDC.64 R8, c[0x0][0x380] ;  /* 0x0000e000ff087b82 */ /* 0x000e220000000a00 */
[----:B------:R-:W-:-:S07]  /*0b90*/  IMAD R15, R0, R23, R13 ;  /* 0x00000017000f7224 */ /* 0x000fce00078e020d */
[----:B------:R-:W1:Y:S01]  /*0ba0*/  LDC.64 R10, c[0x0][0x388] ;  /* 0x0000e200ff0a7b82 */ /* 0x000e620000000a00 */
[----:B0-----:R-:W-:-:S05]  /*0bb0*/  IMAD.WIDE R8, R15, 0x4, R8 ;  /* 0x000000040f087825 */ /* 0x001fca00078e0208 */
[----:B------:R-:W2:Y:S01]  /*0bc0*/  LDG.E R12, desc[UR4][R8.64] ;  /* 0x00000004080c7981 */ /* 0x000ea2000c1e1900 */
[----:B-1----:R-:W-:-:S05]  /*0bd0*/  IMAD.WIDE.U32 R10, R13, 0x4, R10 ;  /* 0x000000040d0a7825 */ /* 0x002fca00078e000a */
[----:B------:R-:W2:Y:S01]  /*0be0*/  LDG.E R13, desc[UR4][R10.64] ;  /* 0x000000040a0d7981 */ /* 0x000ea2000c1e1900 */
[----:B------:R-:W-:Y:S01]  /*0bf0*/  ISETP.NE.AND P1, PT, R7, 0x1, PT ;  /* 0x000000010700780c */ /* 0x000fe20003f25270 */
[----:B--2---:R-:W-:-:S12]  /*0c00*/  FFMA R3, R12, R13, R3 ;  /* 0x0000000d0c037223 */ /* 0x004fd80000000003 */
[----:B------:R-:W-:Y:S05]  /*0c10*/  @!P1 BRA `(.L_x_11) ;  /* 0x00000000001c9947 */ /* 0x000fea0003800000 */
[----:B------:R-:W-:Y:S01]  /*0c20*/  ISETP.NE.AND P1, PT, R7, 0x2, PT ;  /* 0x000000020700780c */ /* 0x000fe20003f25270 */
[----:B------:R-:W2:Y:S04]  /*0c30*/  LDG.E R12, desc[UR4][R8.64+0x4] ;  /* 0x00000404080c7981 */ /* 0x000ea8000c1e1900 */
[----:B------:R-:W2:Y:S08]  /*0c40*/  LDG.E R13, desc[UR4][R10.64+0x4] ;  /* 0x000004040a0d7981 */ /* 0x000eb0000c1e1900 */
[----:B------:R-:W3:Y:S04]  /*0c50*/  @P1 LDG.E R14, desc[UR4][R8.64+0x8] ;  /* 0x00000804080e1981 */ /* 0x000ee8000c1e1900 */
[----:B------:R-:W3:Y:S01]  /*0c60*/  @P1 LDG.E R15, desc[UR4][R10.64+0x8] ;  /* 0x000008040a0f1981 */ /* 0x000ee2000c1e1900 */
[----:B--2---:R-:W-:-:S04]  /*0c70*/  FFMA R3, R12, R13, R3 ;  /* 0x0000000d0c037223 */ /* 0x004fc80000000003 */
[----:B---3--:R-:W-:-:S07]  /*0c80*/  @P1 FFMA R3, R14, R15, R3 ;  /* 0x0000000f0e031223 */ /* 0x008fce0000000003 */
.L_x_11:
[----:B------:R-:W-:Y:S05]  /*0c90*/  BSYNC.RECONVERGENT B0 ;  /* 0x0000000000007941 */ /* 0x000fea0003800200 */
.L_x_9:
[----:B------:R-:W-:Y:S02]  /*0ca0*/  IADD3 R19, PT, PT, R19, 0x80, RZ ;  /* 0x0000008013137810 */ /* 0x000fe40007ffe0ff */
[----:B------:R-:W-:Y:S02]  /*0cb0*/  IADD3 R17, PT, PT, R17, 0x1, RZ ;  /* 0x0000000111117810 */ /* 0x000fe40007ffe0ff */
[----:B------:R-:W-:-:S13]  /*0cc0*/  ISETP.GE.AND P1, PT, R19, R23, PT ;  /* 0x000000171300720c */ /* 0x000fda0003f26270 */
[----:B------:R-:W-:Y:S05]  /*0cd0*/  @!P1 BRA `(.L_x_19) ;  /* 0xfffffff400509947 */ /* 0x000fea000383ffff */
.L_x_8:
        /* <DEDUP_REMOVED lines=12> */
[----:B------:R-:W3:Y:S01]  /*0da0*/  LDCU.64 UR6, c[0x0][0x3a0] ;  /* 0x00007400ff0677ac */ /* 0x000ee20008000a00 */
[----:B--2---:R-:W-:-:S05]  /*0db0*/  IMAD.WIDE R2, R0, 0x4, R2 ;  /* 0x0000000400027825 */ /* 0x004fca00078e0202 */
[----:B------:R-:W3:Y:S01]  /*0dc0*/  LDG.E R0, desc[UR4][R2.64] ;  /* 0x0000000402007981 */ /* 0x000ee2000c1e1900 */
[----:B-1----:R-:W-:Y:S01]  /*0dd0*/  FADD R5, R7, R8 ;  /* 0x0000000807057221 */ /* 0x002fe20000000000 */
[----:B---3--:R-:W-:-:S04]  /*0de0*/  FMUL R0, R0, UR7 ;  /* 0x0000000700007c20 */ /* 0x008fc80008400000 */
[----:B------:R-:W-:-:S05]  /*0df0*/  FFMA R5, R5, UR6, R0 ;  /* 0x0000000605057c23 */ /* 0x000fca0008000000 */
[----:B------:R-:W-:Y:S01]  /*0e00*/  STG.E desc[UR4][R2.64], R5 ;  /* 0x0000000502007986 */ /* 0x000fe2000c101904 */
[----:B------:R-:W-:Y:S05]  /*0e10*/  EXIT ;  /* 0x000000000000794d */ /* 0x000fea0003800000 */
.L_x_20:
        /* <DEDUP_REMOVED lines=14> */
.L_x_22:


//--------------------- .nv.shared.reserved.0     --------------------------
	.section	.nv.shared.reserved.0,"aw",@nobits
	.weak		__nv_reservedSMEM_offset_0_alias
	.size		__nv_reservedSMEM_offset_0_alias, 0, 64
	.other		__nv_reservedSMEM_offset_0_alias,@"STO_CUDA_RESERVED_SHARED STV_DEFAULT"
__nv_reservedSMEM_offset_0_alias:
	.zero		0
	.zero		64


//--------------------- .nv.constant0._Z14__kernel_sgemvPfS_S_ii --------------------------
	.section	.nv.constant0._Z14__kernel_sgemvPfS_S_ii,"a",@progbits
	.sectionflags	@""
	.align	4
.nv.constant0._Z14__kernel_sgemvPfS_S_ii:
	.zero		928


//--------------------- .nv.constant0._Z14__kernel_sgemvPfS_S_iiff --------------------------
	.section	.nv.constant0._Z14__kernel_sgemvPfS_S_iiff,"a",@progbits
	.sectionflags	@""
	.align	4
.nv.constant0._Z14__kernel_sgemvPfS_S_iiff:
	.zero		936


//--------------------- SYMBOLS --------------------------

	.type		.nv.reservedSmem.offset0,@object
	.size		.nv.reservedSmem.offset0,0x4
